// auto-generated by cutlass_sweep.gemm — config: {"arch": "sm_90", "cluster_m": 4, "cluster_n": 2, "dtype": "bf16", "dtype_b": "bf16", "layout": "nt", "stages": 0, "tile_k": 32, "tile_m": 128, "tile_n": 64}
#include "cutlass/cutlass.h"
#include "cutlass/gemm/collective/collective_builder.hpp"
#include "cutlass/gemm/device/gemm_universal_adapter.h"
#include "cutlass/gemm/kernel/gemm_universal.hpp"
#include "cutlass/epilogue/collective/collective_builder.hpp"

using ElemA = cutlass::bfloat16_t;
using ElemB = cutlass::bfloat16_t;
using ElemCD = cutlass::bfloat16_t;
using Acc  = float;
using TileShape    = cute::Shape<cute::_128, cute::_64, cute::_32>;
using ClusterShape = cute::Shape<cute::_4, cute::_2, cute::_1>;

using CollectiveEpilogue = typename cutlass::epilogue::collective::CollectiveBuilder<
    cutlass::arch::Sm90, cutlass::arch::OpClassTensorOp,
    TileShape, ClusterShape,
    cutlass::epilogue::collective::EpilogueTileAuto,
    Acc, Acc,
    ElemCD, cutlass::layout::RowMajor, 128 / cutlass::sizeof_bits<ElemCD>::value,
    ElemCD, cutlass::layout::RowMajor, 128 / cutlass::sizeof_bits<ElemCD>::value,
    cutlass::epilogue::collective::EpilogueScheduleAuto
  >::CollectiveOp;

using CollectiveMainloop = typename cutlass::gemm::collective::CollectiveBuilder<
    cutlass::arch::Sm90, cutlass::arch::OpClassTensorOp,
    ElemA, cutlass::layout::RowMajor, 128 / cutlass::sizeof_bits<ElemA>::value,
    ElemB, cutlass::layout::ColumnMajor, 128 / cutlass::sizeof_bits<ElemB>::value,
    Acc,
    TileShape, ClusterShape,
    cutlass::gemm::collective::StageCountAutoCarveout<static_cast<int>(sizeof(typename CollectiveEpilogue::SharedStorage))>,
    cutlass::gemm::collective::KernelScheduleAuto
  >::CollectiveOp;

using GemmKernel = cutlass::gemm::kernel::GemmUniversal<
    cute::Shape<int,int,int,int>,
    CollectiveMainloop,
    CollectiveEpilogue
>;
using Gemm = cutlass::gemm::device::GemmUniversalAdapter<GemmKernel>;

// Force the device kernel symbol into the cubin without needing a host main.
auto* _anchor = &cutlass::device_kernel<GemmKernel>;


// ===== COMPILED SASS (sm_90a) =====

	.target	sm_90a

	.elftype	@"ET_EXEC"


//--------------------- .note.nv.tkinfo           --------------------------
	.section	.note.nv.tkinfo,"",@"SHT_NOTE"
	.sectionflags	@"SHF_NOTE_NV_TKINFO"
	.tkinfo
        /*0018*/ 	.word	0x00000002
        /*0030*/ 	.string	""
        /*0030*/ 	.string	"ptxas"
        /*0030*/ 	.string	"Cuda compilation tools, release 13.0, V13.0.88"
        /*0030*/ 	.string	"Build cuda_13.0.r13.0/compiler.36424714_0"
        /*0030*/ 	.string	"-arch sm_90a -m 64 "



//--------------------- .note.nv.cuinfo           --------------------------
	.section	.note.nv.cuinfo,"",@"SHT_NOTE"
	.sectionflags	@"SHF_NOTE_NV_CUINFO"
        /*0018*/ 	.short	0x0002
        /*001a*/ 	.short	0x005a
        /*001c*/ 	.short	0x0082
	.zero		2


//--------------------- .nv.info                  --------------------------
	.section	.nv.info,"",@"SHT_CUDA_INFO"
	.align	4


	//----- nvinfo : EIATTR_REGCOUNT
	.align		4
        /*0000*/ 	.byte	0x04, 0x2f
        /*0002*/ 	.short	(.L_15 - .L_14)
	.align		4
.L_14:
        /*0004*/ 	.word	index@(_ZN7cutlass13device_kernelINS_4gemm6kernel13GemmUniversalIN4cute5tupleIJiiiiEEENS1_10collective13CollectiveMmaINS1_34MainloopSm90TmaGmmaWarpSpecializedILi18ENS5_IJNS4_1CILi4EEENSA_ILi2EEENSA_ILi1EEEEEENS1_35KernelTmaWarpSpecializedCooperativeEEENS5_IJNSA_ILi128EEENSA_ILi64EEENSA_ILi32EEEEEENS_10bfloat16_tENS5_IJlSD_lEEESL_SM_NS4_8TiledMMAINS4_8MMA_AtomIJNS4_4SM904GMMA27MMA_64x64x16_F32BF16BF16_SSILNSQ_5MajorE0ELSS_0ELNSQ_7ScaleInE1ELST_1EEEEEENS4_6LayoutINS5_IJSC_SD_SD_EEENS5_IJSD_NSA_ILi0EEESY_EEEEENS5_IJNS4_10UnderscoreES11_S11_EEEEENS4_23SM90_TMA_LOAD_MULTICASTENS4_14ComposedLayoutINS4_7SwizzleILi2ELi4ELi3EEENS4_18smem_ptr_flag_bitsILi16EEENSW_INS5_IJNSA_ILi8EEESJ_EEENS5_IJSJ_SD_EEEEEEEvNS4_8identityES14_S1E_vS1F_EENS_8epilogue10collective6detail29Sm90TmaWarpSpecializedAdapterINS1I_15DefaultEpilogueISL_SM_SM_NS1H_6thread17LinearCombinationISL_Li1EffLNS1M_9ScaleType4KindE0ELNS_15FloatRoundStyleE2ESL_EENS1_15EpilogueDefaultEEEEEvvEEEEvNT_6ParamsE)
        /*0008*/ 	.word	0x000000a8


	//----- nvinfo : EIATTR_FRAME_SIZE
	.align		4
.L_15:
        /*000c*/ 	.byte	0x04, 0x11
        /*000e*/ 	.short	(.L_17 - .L_16)
	.align		4
.L_16:
        /*0010*/ 	.word	index@(_ZN7cutlass13device_kernelINS_4gemm6kernel13GemmUniversalIN4cute5tupleIJiiiiEEENS1_10collective13CollectiveMmaINS1_34MainloopSm90TmaGmmaWarpSpecializedILi18ENS5_IJNS4_1CILi4EEENSA_ILi2EEENSA_ILi1EEEEEENS1_35KernelTmaWarpSpecializedCooperativeEEENS5_IJNSA_ILi128EEENSA_ILi64EEENSA_ILi32EEEEEENS_10bfloat16_tENS5_IJlSD_lEEESL_SM_NS4_8TiledMMAINS4_8MMA_AtomIJNS4_4SM904GMMA27MMA_64x64x16_F32BF16BF16_SSILNSQ_5MajorE0ELSS_0ELNSQ_7ScaleInE1ELST_1EEEEEENS4_6LayoutINS5_IJSC_SD_SD_EEENS5_IJSD_NSA_ILi0EEESY_EEEEENS5_IJNS4_10UnderscoreES11_S11_EEEEENS4_23SM90_TMA_LOAD_MULTICASTENS4_14ComposedLayoutINS4_7SwizzleILi2ELi4ELi3EEENS4_18smem_ptr_flag_bitsILi16EEENSW_INS5_IJNSA_ILi8EEESJ_EEENS5_IJSJ_SD_EEEEEEEvNS4_8identityES14_S1E_vS1F_EENS_8epilogue10collective6detail29Sm90TmaWarpSpecializedAdapterINS1I_15DefaultEpilogueISL_SM_SM_NS1H_6thread17LinearCombinationISL_Li1EffLNS1M_9ScaleType4KindE0ELNS_15FloatRoundStyleE2ESL_EENS1_15EpilogueDefaultEEEEEvvEEEEvNT_6ParamsE)
        /*0014*/ 	.word	0x00000000


	//----- nvinfo : EIATTR_MIN_STACK_SIZE
	.align		4
.L_17:
        /*0018*/ 	.byte	0x04, 0x12
        /*001a*/ 	.short	(.L_19 - .L_18)
	.align		4
.L_18:
        /*001c*/ 	.word	index@(_ZN7cutlass13device_kernelINS_4gemm6kernel13GemmUniversalIN4cute5tupleIJiiiiEEENS1_10collective13CollectiveMmaINS1_34MainloopSm90TmaGmmaWarpSpecializedILi18ENS5_IJNS4_1CILi4EEENSA_ILi2EEENSA_ILi1EEEEEENS1_35KernelTmaWarpSpecializedCooperativeEEENS5_IJNSA_ILi128EEENSA_ILi64EEENSA_ILi32EEEEEENS_10bfloat16_tENS5_IJlSD_lEEESL_SM_NS4_8TiledMMAINS4_8MMA_AtomIJNS4_4SM904GMMA27MMA_64x64x16_F32BF16BF16_SSILNSQ_5MajorE0ELSS_0ELNSQ_7ScaleInE1ELST_1EEEEEENS4_6LayoutINS5_IJSC_SD_SD_EEENS5_IJSD_NSA_ILi0EEESY_EEEEENS5_IJNS4_10UnderscoreES11_S11_EEEEENS4_23SM90_TMA_LOAD_MULTICASTENS4_14ComposedLayoutINS4_7SwizzleILi2ELi4ELi3EEENS4_18smem_ptr_flag_bitsILi16EEENSW_INS5_IJNSA_ILi8EEESJ_EEENS5_IJSJ_SD_EEEEEEEvNS4_8identityES14_S1E_vS1F_EENS_8epilogue10collective6detail29Sm90TmaWarpSpecializedAdapterINS1I_15DefaultEpilogueISL_SM_SM_NS1H_6thread17LinearCombinationISL_Li1EffLNS1M_9ScaleType4KindE0ELNS_15FloatRoundStyleE2ESL_EENS1_15EpilogueDefaultEEEEEvvEEEEvNT_6ParamsE)
        /*0020*/ 	.word	0x00000000
.L_19:


//--------------------- .nv.compat                --------------------------
	.section	.nv.compat,"",@"SHT_CUDA_COMPAT_INFO"
	.align	4
        /*0000*/ 	.byte	0x02, 0x09, 0x01, 0x00, 0x02, 0x02, 0x04, 0x00, 0x02, 0x05, 0x05, 0x00, 0x03, 0x07, 0x01, 0x01
        /*0010*/ 	.byte	0x02, 0x03, 0x01, 0x00, 0x02, 0x06, 0x01, 0x00, 0x04, 0x0b, 0x08, 0x00, 0x00, 0x00, 0x00, 0x00
        /*0020*/ 	.byte	0x00, 0x00, 0x00, 0x00


//--------------------- .nv.info._ZN7cutlass13device_kernelINS_4gemm6kernel13GemmUniversalIN4cute5tupleIJiiiiEEENS1_10collective13CollectiveMmaINS1_34MainloopSm90TmaGmmaWarpSpecializedILi18ENS5_IJNS4_1CILi4EEENSA_ILi2EEENSA_ILi1EEEEEENS1_35KernelTmaWarpSpecializedCooperativeEEENS5_IJNSA_ILi128EEENSA_ILi64EEENSA_ILi32EEEEEENS_10bfloat16_tENS5_IJlSD_lEEESL_SM_NS4_8TiledMMAINS4_8MMA_AtomIJNS4_4SM904GMMA27MMA_64x64x16_F32BF16BF16_SSILNSQ_5MajorE0ELSS_0ELNSQ_7ScaleInE1ELST_1EEEEEENS4_6LayoutINS5_IJSC_SD_SD_EEENS5_IJSD_NSA_ILi0EEESY_EEEEENS5_IJNS4_10UnderscoreES11_S11_EEEEENS4_23SM90_TMA_LOAD_MULTICASTENS4_14ComposedLayoutINS4_7SwizzleILi2ELi4ELi3EEENS4_18smem_ptr_flag_bitsILi16EEENSW_INS5_IJNSA_ILi8EEESJ_EEENS5_IJSJ_SD_EEEEEEEvNS4_8identityES14_S1E_vS1F_EENS_8epilogue10collective6detail29Sm90TmaWarpSpecializedAdapterINS1I_15DefaultEpilogueISL_SM_SM_NS1H_6thread17LinearCombinationISL_Li1EffLNS1M_9ScaleType4KindE0ELNS_15FloatRoundStyleE2ESL_EENS1_15EpilogueDefaultEEEEEvvEEEEvNT_6ParamsE --------------------------
	.section	.nv.info._ZN7cutlass13device_kernelINS_4gemm6kernel13GemmUniversalIN4cute5tupleIJiiiiEEENS1_10collective13CollectiveMmaINS1_34MainloopSm90TmaGmmaWarpSpecializedILi18ENS5_IJNS4_1CILi4EEENSA_ILi2EEENSA_ILi1EEEEEENS1_35KernelTmaWarpSpecializedCooperativeEEENS5_IJNSA_ILi128EEENSA_ILi64EEENSA_ILi32EEEEEENS_10bfloat16_tENS5_IJlSD_lEEESL_SM_NS4_8TiledMMAINS4_8MMA_AtomIJNS4_4SM904GMMA27MMA_64x64x16_F32BF16BF16_SSILNSQ_5MajorE0ELSS_0ELNSQ_7ScaleInE1ELST_1EEEEEENS4_6LayoutINS5_IJSC_SD_SD_EEENS5_IJSD_NSA_ILi0EEESY_EEEEENS5_IJNS4_10UnderscoreES11_S11_EEEEENS4_23SM90_TMA_LOAD_MULTICASTENS4_14ComposedLayoutINS4_7SwizzleILi2ELi4ELi3EEENS4_18smem_ptr_flag_bitsILi16EEENSW_INS5_IJNSA_ILi8EEESJ_EEENS5_IJSJ_SD_EEEEEEEvNS4_8identityES14_S1E_vS1F_EENS_8epilogue10collective6detail29Sm90TmaWarpSpecializedAdapterINS1I_15DefaultEpilogueISL_SM_SM_NS1H_6thread17LinearCombinationISL_Li1EffLNS1M_9ScaleType4KindE0ELNS_15FloatRoundStyleE2ESL_EENS1_15EpilogueDefaultEEEEEvvEEEEvNT_6ParamsE,"",@"SHT_CUDA_INFO"
	.sectionflags	@""
	.align	4


	//----- nvinfo : EIATTR_CUDA_API_VERSION
	.align		4
        /*0000*/ 	.byte	0x04, 0x37
        /*0002*/ 	.short	(.L_21 - .L_20)
.L_20:
        /*0004*/ 	.word	0x00000082


	//----- nvinfo : EIATTR_KPARAM_INFO
	.align		4
.L_21:
        /*0008*/ 	.byte	0x04, 0x17
        /*000a*/ 	.short	(.L_23 - .L_22)
.L_22:
        /*000c*/ 	.word	0x00000000
        /*0010*/ 	.short	0x0000
        /*0012*/ 	.short	0x0070
        /*0014*/ 	.byte	0x00, 0xf0, 0x01, 0x10


	//----- nvinfo : EIATTR_SPARSE_MMA_MASK
	.align		4
.L_23:
        /*0018*/ 	.byte	0x03, 0x50
        /*001a*/ 	.short	0x0000


	//----- nvinfo : EIATTR_MAXREG_COUNT
	.align		4
        /*001c*/ 	.byte	0x03, 0x1b
        /*001e*/ 	.short	0x00a8


	//----- nvinfo : EIATTR_NUM_BARRIERS
	.align		4
        /*0020*/ 	.byte	0x02, 0x4c
        /*0022*/ 	.byte	0x01
	.zero		1


	//----- nvinfo : EIATTR_EXTERNS
	.align		4
        /*0024*/ 	.byte	0x04, 0x0f
        /*0026*/ 	.short	(.L_25 - .L_24)


	//   ....[0]....
	.align		4
.L_24:
        /*0028*/ 	.word	index@(__assertfail)


	//----- nvinfo : EIATTR_MERCURY_ISA_VERSION
	.align		4
.L_25:
        /*002c*/ 	.byte	0x03, 0x5f
        /*002e*/ 	.short	0x0101


	//----- nvinfo : EIATTR_INT_WARP_WIDE_INSTR_OFFSETS
	.align		4
        /*0030*/ 	.byte	0x04, 0x31
        /*0032*/ 	.short	(.L_27 - .L_26)


	//   ....[0]....
.L_26:
        /*0034*/ 	.word	0x00000670


	//   ....[1]....
        /*0038*/ 	.word	0x000006a0


	//   ....[2]....
        /*003c*/ 	.word	0x00000850


	//----- nvinfo : EIATTR_COOP_GROUP_MASK_REGIDS
	.align		4
.L_27:
        /*0040*/ 	.byte	0x04, 0x29
        /*0042*/ 	.short	(.L_29 - .L_28)


	//   ....[0]....
.L_28:
        /*0044*/ 	.word	0xffffffff


	//   ....[1]....
        /*0048*/ 	.word	0xffffffff


	//   ....[2]....
        /*004c*/ 	.word	0xffffffff


	//   ....[3]....
        /*0050*/ 	.word	0xffffffff


	//   ....[4]....
        /*0054*/ 	.word	0xffffffff


	//   ....[5]....
        /*0058*/ 	.word	0xffffffff


	//----- nvinfo : EIATTR_COOP_GROUP_INSTR_OFFSETS
	.align		4
.L_29:
        /*005c*/ 	.byte	0x04, 0x28
        /*005e*/ 	.short	(.L_31 - .L_30)


	//   ....[0]....
.L_30:
        /*0060*/ 	.word	0x00000060


	//   ....[1]....
        /*0064*/ 	.word	0x00000070


	//   ....[2]....
        /*0068*/ 	.word	0x00000130


	//   ....[3]....
        /*006c*/ 	.word	0x000004c0


	//   ....[4]....
        /*0070*/ 	.word	0x00000a00


	//   ....[5]....
        /*0074*/ 	.word	0x00001440


	//----- nvinfo : EIATTR_REG_RECONFIG
	.align		4
.L_31:
        /*0078*/ 	.byte	0x01, 0x54
	.zero		2


	//----- nvinfo : EIATTR_SYSCALL_OFFSETS
	.align		4
        /*007c*/ 	.byte	0x04, 0x46
        /*007e*/ 	.short	(.L_33 - .L_32)


	//   ....[0]....
.L_32:
        /*0080*/ 	.word	0x00001600


	//----- nvinfo : EIATTR_MBARRIER_INSTR_OFFSETS
	.align		4
.L_33:
        /*0084*/ 	.byte	0x04, 0x39
        /*0086*/ 	.short	(.L_35 - .L_34)


	//   ....[0]....
.L_34:
        /*0088*/ 	.word	0x00000250
        /*008c*/ 	.word	0x000000ff
        /*0090*/ 	.word	0x00000000
        /*0094*/ 	.short	0x0100
        /*0096*/ 	.byte	0x08
	.zero		1


	//   ....[1]....
        /*0098*/ 	.word	0x00000260
        /*009c*/ 	.word	0x000000ff
        /*00a0*/ 	.word	0x00000090
        /*00a4*/ 	.short	0x0100
        /*00a6*/ 	.byte	0x08
	.zero		1


	//   ....[2]....
        /*00a8*/ 	.word	0x00000270
        /*00ac*/ 	.word	0x000000ff
        /*00b0*/ 	.word	0x00000008
        /*00b4*/ 	.short	0x0100
        /*00b6*/ 	.byte	0x08
	.zero		1


	//   ....[3]....
        /*00b8*/ 	.word	0x00000280
        /*00bc*/ 	.word	0x000000ff
        /*00c0*/ 	.word	0x00000098
        /*00c4*/ 	.short	0x0100
        /*00c6*/ 	.byte	0x08
	.zero		1


	//   ....[4]....
        /*00c8*/ 	.word	0x00000290
        /*00cc*/ 	.word	0x000000ff
        /*00d0*/ 	.word	0x00000010
        /*00d4*/ 	.short	0x0100
        /*00d6*/ 	.byte	0x08
	.zero		1


	//   ....[5]....
        /*00d8*/ 	.word	0x000002a0
        /*00dc*/ 	.word	0x000000ff
        /*00e0*/ 	.word	0x000000a0
        /*00e4*/ 	.short	0x0100
        /*00e6*/ 	.byte	0x08
	.zero		1


	//   ....[6]....
        /*00e8*/ 	.word	0x000002b0
        /*00ec*/ 	.word	0x000000ff
        /*00f0*/ 	.word	0x00000018
        /*00f4*/ 	.short	0x0100
        /*00f6*/ 	.byte	0x08
	.zero		1


	//   ....[7]....
        /*00f8*/ 	.word	0x000002c0
        /*00fc*/ 	.word	0x000000ff
        /*0100*/ 	.word	0x000000a8
        /*0104*/ 	.short	0x0100
        /*0106*/ 	.byte	0x08
	.zero		1


	//   ....[8]....
        /*0108*/ 	.word	0x000002d0
        /*010c*/ 	.word	0x000000ff
        /*0110*/ 	.word	0x00000020
        /*0114*/ 	.short	0x0100
        /*0116*/ 	.byte	0x08
	.zero		1


	//   ....[9]....
        /*0118*/ 	.word	0x000002e0
        /*011c*/ 	.word	0x000000ff
        /*0120*/ 	.word	0x000000b0
        /*0124*/ 	.short	0x0100
        /*0126*/ 	.byte	0x08
	.zero		1


	//   ....[10]....
        /*0128*/ 	.word	0x000002f0
        /*012c*/ 	.word	0x000000ff
        /*0130*/ 	.word	0x00000028
        /*0134*/ 	.short	0x0100
        /*0136*/ 	.byte	0x08
	.zero		1


	//   ....[11]....
        /*0138*/ 	.word	0x00000300
        /*013c*/ 	.word	0x000000ff
        /*0140*/ 	.word	0x000000b8
        /*0144*/ 	.short	0x0100
        /*0146*/ 	.byte	0x08
	.zero		1


	//   ....[12]....
        /*0148*/ 	.word	0x00000310
        /*014c*/ 	.word	0x000000ff
        /*0150*/ 	.word	0x00000030
        /*0154*/ 	.short	0x0100
        /*0156*/ 	.byte	0x08
	.zero		1


	//   ....[13]....
        /*0158*/ 	.word	0x00000320
        /*015c*/ 	.word	0x000000ff
        /*0160*/ 	.word	0x000000c0
        /*0164*/ 	.short	0x0100
        /*0166*/ 	.byte	0x08
	.zero		1


	//   ....[14]....
        /*0168*/ 	.word	0x00000330
        /*016c*/ 	.word	0x000000ff
        /*0170*/ 	.word	0x00000038
        /*0174*/ 	.short	0x0100
        /*0176*/ 	.byte	0x08
	.zero		1


	//   ....[15]....
        /*0178*/ 	.word	0x00000340
        /*017c*/ 	.word	0x000000ff
        /*0180*/ 	.word	0x000000c8
        /*0184*/ 	.short	0x0100
        /*0186*/ 	.byte	0x08
	.zero		1


	//   ....[16]....
        /*0188*/ 	.word	0x00000350
        /*018c*/ 	.word	0x000000ff
        /*0190*/ 	.word	0x00000040
        /*0194*/ 	.short	0x0100
        /*0196*/ 	.byte	0x08
	.zero		1


	//   ....[17]....
        /*0198*/ 	.word	0x00000360
        /*019c*/ 	.word	0x000000ff
        /*01a0*/ 	.word	0x000000d0
        /*01a4*/ 	.short	0x0100
        /*01a6*/ 	.byte	0x08
	.zero		1


	//   ....[18]....
        /*01a8*/ 	.word	0x00000370
        /*01ac*/ 	.word	0x000000ff
        /*01b0*/ 	.word	0x00000048
        /*01b4*/ 	.short	0x0100
        /*01b6*/ 	.byte	0x08
	.zero		1


	//   ....[19]....
        /*01b8*/ 	.word	0x00000380
        /*01bc*/ 	.word	0x000000ff
        /*01c0*/ 	.word	0x000000d8
        /*01c4*/ 	.short	0x0100
        /*01c6*/ 	.byte	0x08
	.zero		1


	//   ....[20]....
        /*01c8*/ 	.word	0x00000390
        /*01cc*/ 	.word	0x000000ff
        /*01d0*/ 	.word	0x00000050
        /*01d4*/ 	.short	0x0100
        /*01d6*/ 	.byte	0x08
	.zero		1


	//   ....[21]....
        /*01d8*/ 	.word	0x000003a0
        /*01dc*/ 	.word	0x000000ff
        /*01e0*/ 	.word	0x000000e0
        /*01e4*/ 	.short	0x0100
        /*01e6*/ 	.byte	0x08
	.zero		1


	//   ....[22]....
        /*01e8*/ 	.word	0x000003b0
        /*01ec*/ 	.word	0x000000ff
        /*01f0*/ 	.word	0x00000058
        /*01f4*/ 	.short	0x0100
        /*01f6*/ 	.byte	0x08
	.zero		1


	//   ....[23]....
        /*01f8*/ 	.word	0x000003c0
        /*01fc*/ 	.word	0x000000ff
        /*0200*/ 	.word	0x000000e8
        /*0204*/ 	.short	0x0100
        /*0206*/ 	.byte	0x08
	.zero		1


	//   ....[24]....
        /*0208*/ 	.word	0x000003d0
        /*020c*/ 	.word	0x000000ff
        /*0210*/ 	.word	0x00000060
        /*0214*/ 	.short	0x0100
        /*0216*/ 	.byte	0x08
	.zero		1


	//   ....[25]....
        /*0218*/ 	.word	0x000003e0
        /*021c*/ 	.word	0x000000ff
        /*0220*/ 	.word	0x000000f0
        /*0224*/ 	.short	0x0100
        /*0226*/ 	.byte	0x08
	.zero		1


	//   ....[26]....
        /*0228*/ 	.word	0x000003f0
        /*022c*/ 	.word	0x000000ff
        /*0230*/ 	.word	0x00000068
        /*0234*/ 	.short	0x0100
        /*0236*/ 	.byte	0x08
	.zero		1


	//   ....[27]....
        /*0238*/ 	.word	0x00000400
        /*023c*/ 	.word	0x000000ff
        /*0240*/ 	.word	0x000000f8
        /*0244*/ 	.short	0x0100
        /*0246*/ 	.byte	0x08
	.zero		1


	//   ....[28]....
        /*0248*/ 	.word	0x00000410
        /*024c*/ 	.word	0x000000ff
        /*0250*/ 	.word	0x00000070
        /*0254*/ 	.short	0x0100
        /*0256*/ 	.byte	0x08
	.zero		1


	//   ....[29]....
        /*0258*/ 	.word	0x00000420
        /*025c*/ 	.word	0x000000ff
        /*0260*/ 	.word	0x00000100
        /*0264*/ 	.short	0x0100
        /*0266*/ 	.byte	0x08
	.zero		1


	//   ....[30]....
        /*0268*/ 	.word	0x00000430
        /*026c*/ 	.word	0x000000ff
        /*0270*/ 	.word	0x00000078
        /*0274*/ 	.short	0x0100
        /*0276*/ 	.byte	0x08
	.zero		1


	//   ....[31]....
        /*0278*/ 	.word	0x00000440
        /*027c*/ 	.word	0x000000ff
        /*0280*/ 	.word	0x00000108
        /*0284*/ 	.short	0x0100
        /*0286*/ 	.byte	0x08
	.zero		1


	//   ....[32]....
        /*0288*/ 	.word	0x00000450
        /*028c*/ 	.word	0x000000ff
        /*0290*/ 	.word	0x00000080
        /*0294*/ 	.short	0x0100
        /*0296*/ 	.byte	0x08
	.zero		1


	//   ....[33]....
        /*0298*/ 	.word	0x00000460
        /*029c*/ 	.word	0x000000ff
        /*02a0*/ 	.word	0x00000110
        /*02a4*/ 	.short	0x0100
        /*02a6*/ 	.byte	0x08
	.zero		1


	//   ....[34]....
        /*02a8*/ 	.word	0x00000470
        /*02ac*/ 	.word	0x000000ff
        /*02b0*/ 	.word	0x00000088
        /*02b4*/ 	.short	0x0100
        /*02b6*/ 	.byte	0x08
	.zero		1


	//   ....[35]....
        /*02b8*/ 	.word	0x00000480
        /*02bc*/ 	.word	0x000000ff
        /*02c0*/ 	.word	0x00000118
        /*02c4*/ 	.short	0x0100
        /*02c6*/ 	.byte	0x08
	.zero		1


	//   ....[36]....
        /*02c8*/ 	.word	0x000008e0
        /*02cc*/ 	.word	0x000000ff
        /*02d0*/ 	.word	0x00000130
        /*02d4*/ 	.short	0x0100
        /*02d6*/ 	.byte	0x06
	.zero		1


	//   ....[37]....
        /*02d8*/ 	.word	0x00000980
        /*02dc*/ 	.word	0x000000ff
        /*02e0*/ 	.word	0x00000138
        /*02e4*/ 	.short	0x0100
        /*02e6*/ 	.byte	0x06
	.zero		1


	//   ....[38]....
        /*02e8*/ 	.word	0x000016c0
        /*02ec*/ 	.word	0x00000003
        /*02f0*/ 	.word	0x00000000
        /*02f4*/ 	.short	0x010a
        /*02f6*/ 	.byte	0x3f
	.zero		1


	//   ....[39]....
        /*02f8*/ 	.word	0x00001700
        /*02fc*/ 	.word	0x00000003
        /*0300*/ 	.word	0x00000000
        /*0304*/ 	.short	0x010a
        /*0306*/ 	.byte	0x3f
	.zero		1


	//   ....[40]....
        /*0308*/ 	.word	0x000019d0
        /*030c*/ 	.word	0x00000005
        /*0310*/ 	.word	0x00000000
        /*0314*/ 	.short	0x010a
        /*0316*/ 	.byte	0x3f
	.zero		1


	//   ....[41]....
        /*0318*/ 	.word	0x00001a10
        /*031c*/ 	.word	0x00000005
        /*0320*/ 	.word	0x00000000
        /*0324*/ 	.short	0x010a
        /*0326*/ 	.byte	0x3f
	.zero		1


	//   ....[42]....
        /*0328*/ 	.word	0x00001b70
        /*032c*/ 	.word	0x00000005
        /*0330*/ 	.word	0x00000000
        /*0334*/ 	.short	0x0101
        /*0336*/ 	.byte	0x3f
	.zero		1


	//   ....[43]....
        /*0338*/ 	.word	0x00001d90
        /*033c*/ 	.word	0x00000003
        /*0340*/ 	.word	0x00000000
        /*0344*/ 	.short	0x0101
        /*0346*/ 	.byte	0x3f
	.zero		1


	//   ....[44]....
        /*0348*/ 	.word	0x000053c0
        /*034c*/ 	.word	0x0000000e
        /*0350*/ 	.word	0x00000090
        /*0354*/ 	.short	0x010a
        /*0356*/ 	.byte	0x3f
	.zero		1


	//   ....[45]....
        /*0358*/ 	.word	0x00005770
        /*035c*/ 	.word	0x00000006
        /*0360*/ 	.word	0x00000138
        /*0364*/ 	.short	0x0101
        /*0366*/ 	.byte	0x3f
	.zero		1


	//   ....[46]....
        /*0368*/ 	.word	0x00005ea0
        /*036c*/ 	.word	0x00000007
        /*0370*/ 	.word	0x00000000
        /*0374*/ 	.short	0x010a
        /*0376*/ 	.byte	0x3f
	.zero		1


	//   ....[47]....
        /*0378*/ 	.word	0x00005f20
        /*037c*/ 	.word	0x00000009
        /*0380*/ 	.word	0x00000000
        /*0384*/ 	.short	0x010a
        /*0386*/ 	.byte	0x3f
	.zero		1


	//   ....[48]....
        /*0388*/ 	.word	0x00005fb0
        /*038c*/ 	.word	0x00000006
        /*0390*/ 	.word	0x00000000
        /*0394*/ 	.short	0x010a
        /*0396*/ 	.byte	0x3f
	.zero		1


	//   ....[49]....
        /*0398*/ 	.word	0x00006040
        /*039c*/ 	.word	0x00000009
        /*03a0*/ 	.word	0x00000000
        /*03a4*/ 	.short	0x010a
        /*03a6*/ 	.byte	0x3f
	.zero		1


	//   ....[50]....
        /*03a8*/ 	.word	0x000060d0
        /*03ac*/ 	.word	0x00000006
        /*03b0*/ 	.word	0x00000000
        /*03b4*/ 	.short	0x010a
        /*03b6*/ 	.byte	0x3f
	.zero		1


	//   ....[51]....
        /*03b8*/ 	.word	0x00006160
        /*03bc*/ 	.word	0x00000009
        /*03c0*/ 	.word	0x00000000
        /*03c4*/ 	.short	0x010a
        /*03c6*/ 	.byte	0x3f
	.zero		1


	//   ....[52]....
        /*03c8*/ 	.word	0x000061f0
        /*03cc*/ 	.word	0x00000006
        /*03d0*/ 	.word	0x00000000
        /*03d4*/ 	.short	0x010a
        /*03d6*/ 	.byte	0x3f
	.zero		1


	//   ....[53]....
        /*03d8*/ 	.word	0x00006280
        /*03dc*/ 	.word	0x00000009
        /*03e0*/ 	.word	0x00000000
        /*03e4*/ 	.short	0x010a
        /*03e6*/ 	.byte	0x3f
	.zero		1


	//   ....[54]....
        /*03e8*/ 	.word	0x00006310
        /*03ec*/ 	.word	0x00000006
        /*03f0*/ 	.word	0x00000000
        /*03f4*/ 	.short	0x010a
        /*03f6*/ 	.byte	0x3f
	.zero		1


	//   ....[55]....
        /*03f8*/ 	.word	0x000063a0
        /*03fc*/ 	.word	0x00000009
        /*0400*/ 	.word	0x00000000
        /*0404*/ 	.short	0x010a
        /*0406*/ 	.byte	0x3f
	.zero		1


	//   ....[56]....
        /*0408*/ 	.word	0x00006430
        /*040c*/ 	.word	0x00000006
        /*0410*/ 	.word	0x00000000
        /*0414*/ 	.short	0x010a
        /*0416*/ 	.byte	0x3f
	.zero		1


	//   ....[57]....
        /*0418*/ 	.word	0x000064c0
        /*041c*/ 	.word	0x00000009
        /*0420*/ 	.word	0x00000000
        /*0424*/ 	.short	0x010a
        /*0426*/ 	.byte	0x3f
	.zero		1


	//   ....[58]....
        /*0428*/ 	.word	0x00006550
        /*042c*/ 	.word	0x00000006
        /*0430*/ 	.word	0x00000000
        /*0434*/ 	.short	0x010a
        /*0436*/ 	.byte	0x3f
	.zero		1


	//   ....[59]....
        /*0438*/ 	.word	0x000065e0
        /*043c*/ 	.word	0x00000009
        /*0440*/ 	.word	0x00000000
        /*0444*/ 	.short	0x010a
        /*0446*/ 	.byte	0x3f
	.zero		1


	//   ....[60]....
        /*0448*/ 	.word	0x00006670
        /*044c*/ 	.word	0x00000006
        /*0450*/ 	.word	0x00000000
        /*0454*/ 	.short	0x010a
        /*0456*/ 	.byte	0x3f
	.zero		1


	//   ....[61]....
        /*0458*/ 	.word	0x00006700
        /*045c*/ 	.word	0x00000009
        /*0460*/ 	.word	0x00000000
        /*0464*/ 	.short	0x010a
        /*0466*/ 	.byte	0x3f
	.zero		1


	//   ....[62]....
        /*0468*/ 	.word	0x00006790
        /*046c*/ 	.word	0x00000006
        /*0470*/ 	.word	0x00000000
        /*0474*/ 	.short	0x010a
        /*0476*/ 	.byte	0x3f
	.zero		1


	//   ....[63]....
        /*0478*/ 	.word	0x00006820
        /*047c*/ 	.word	0x00000003
        /*0480*/ 	.word	0x00000000
        /*0484*/ 	.short	0x010a
        /*0486*/ 	.byte	0x3f
	.zero		1


	//   ....[64]....
        /*0488*/ 	.word	0x00006880
        /*048c*/ 	.word	0x00000003
        /*0490*/ 	.word	0x00000000
        /*0494*/ 	.short	0x010a
        /*0496*/ 	.byte	0x3f
	.zero		1


	//   ....[65]....
        /*0498*/ 	.word	0x000068d0
        /*049c*/ 	.word	0x00000005
        /*04a0*/ 	.word	0x00000000
        /*04a4*/ 	.short	0x010a
        /*04a6*/ 	.byte	0x3f
	.zero		1


	//   ....[66]....
        /*04a8*/ 	.word	0x000069a0
        /*04ac*/ 	.word	0x0000000e
        /*04b0*/ 	.word	0x00000090
        /*04b4*/ 	.short	0x010a
        /*04b6*/ 	.byte	0x3f
	.zero		1


	//   ....[67]....
        /*04b8*/ 	.word	0x00006a70
        /*04bc*/ 	.word	0x00000007
        /*04c0*/ 	.word	0x00000000
        /*04c4*/ 	.short	0x010a
        /*04c6*/ 	.byte	0x3f
	.zero		1


	//   ....[68]....
        /*04c8*/ 	.word	0x00006ac0
        /*04cc*/ 	.word	0x00000009
        /*04d0*/ 	.word	0x00000000
        /*04d4*/ 	.short	0x010a
        /*04d6*/ 	.byte	0x3f
	.zero		1


	//   ....[69]....
        /*04d8*/ 	.word	0x00006b10
        /*04dc*/ 	.word	0x00000006
        /*04e0*/ 	.word	0x00000000
        /*04e4*/ 	.short	0x010a
        /*04e6*/ 	.byte	0x3f
	.zero		1


	//   ....[70]....
        /*04e8*/ 	.word	0x00006b60
        /*04ec*/ 	.word	0x00000009
        /*04f0*/ 	.word	0x00000000
        /*04f4*/ 	.short	0x010a
        /*04f6*/ 	.byte	0x3f
	.zero		1


	//   ....[71]....
        /*04f8*/ 	.word	0x00006bb0
        /*04fc*/ 	.word	0x00000006
        /*0500*/ 	.word	0x00000000
        /*0504*/ 	.short	0x010a
        /*0506*/ 	.byte	0x3f
	.zero		1


	//   ....[72]....
        /*0508*/ 	.word	0x00006c00
        /*050c*/ 	.word	0x00000009
        /*0510*/ 	.word	0x00000000
        /*0514*/ 	.short	0x010a
        /*0516*/ 	.byte	0x3f
	.zero		1


	//   ....[73]....
        /*0518*/ 	.word	0x00006c50
        /*051c*/ 	.word	0x00000006
        /*0520*/ 	.word	0x00000000
        /*0524*/ 	.short	0x010a
        /*0526*/ 	.byte	0x3f
	.zero		1


	//   ....[74]....
        /*0528*/ 	.word	0x00006ca0
        /*052c*/ 	.word	0x00000009
        /*0530*/ 	.word	0x00000000
        /*0534*/ 	.short	0x010a
        /*0536*/ 	.byte	0x3f
	.zero		1


	//   ....[75]....
        /*0538*/ 	.word	0x00006cf0
        /*053c*/ 	.word	0x00000006
        /*0540*/ 	.word	0x00000000
        /*0544*/ 	.short	0x010a
        /*0546*/ 	.byte	0x3f
	.zero		1


	//   ....[76]....
        /*0548*/ 	.word	0x00006d40
        /*054c*/ 	.word	0x00000009
        /*0550*/ 	.word	0x00000000
        /*0554*/ 	.short	0x010a
        /*0556*/ 	.byte	0x3f
	.zero		1


	//   ....[77]....
        /*0558*/ 	.word	0x00006d90
        /*055c*/ 	.word	0x00000006
        /*0560*/ 	.word	0x00000000
        /*0564*/ 	.short	0x010a
        /*0566*/ 	.byte	0x3f
	.zero		1


	//   ....[78]....
        /*0568*/ 	.word	0x00006de0
        /*056c*/ 	.word	0x00000009
        /*0570*/ 	.word	0x00000000
        /*0574*/ 	.short	0x010a
        /*0576*/ 	.byte	0x3f
	.zero		1


	//   ....[79]....
        /*0578*/ 	.word	0x00006e30
        /*057c*/ 	.word	0x00000006
        /*0580*/ 	.word	0x00000000
        /*0584*/ 	.short	0x010a
        /*0586*/ 	.byte	0x3f
	.zero		1


	//   ....[80]....
        /*0588*/ 	.word	0x00006e80
        /*058c*/ 	.word	0x00000009
        /*0590*/ 	.word	0x00000000
        /*0594*/ 	.short	0x010a
        /*0596*/ 	.byte	0x3f
	.zero		1


	//   ....[81]....
        /*0598*/ 	.word	0x00006ed0
        /*059c*/ 	.word	0x00000006
        /*05a0*/ 	.word	0x00000000
        /*05a4*/ 	.short	0x010a
        /*05a6*/ 	.byte	0x3f
	.zero		1


	//   ....[82]....
        /*05a8*/ 	.word	0x00006f20
        /*05ac*/ 	.word	0x00000009
        /*05b0*/ 	.word	0x00000000
        /*05b4*/ 	.short	0x010a
        /*05b6*/ 	.byte	0x3f
	.zero		1


	//   ....[83]....
        /*05b8*/ 	.word	0x00006f70
        /*05bc*/ 	.word	0x00000006
        /*05c0*/ 	.word	0x00000000
        /*05c4*/ 	.short	0x010a
        /*05c6*/ 	.byte	0x3f
	.zero		1


	//----- nvinfo : EIATTR_NUM_MBARRIERS
	.align		4
.L_35:
        /*05c8*/ 	.byte	0x03, 0x38
        /*05ca*/ 	.short	0x0026


	//----- nvinfo : EIATTR_EXIT_INSTR_OFFSETS
	.align		4
        /*05cc*/ 	.byte	0x04, 0x1c
        /*05ce*/ 	.short	(.L_37 - .L_36)


	//   ....[0]....
.L_36:
        /*05d0*/ 	.word	0x00000b60


	//   ....[1]....
        /*05d4*/ 	.word	0x00001370


	//   ....[2]....
        /*05d8*/ 	.word	0x000049b0


	//   ....[3]....
        /*05dc*/ 	.word	0x00004f10


	//   ....[4]....
        /*05e0*/ 	.word	0x00006870


	//----- nvinfo : EIATTR_MAX_THREADS
	.align		4
.L_37:
        /*05e4*/ 	.byte	0x04, 0x05
        /*05e6*/ 	.short	(.L_39 - .L_38)
.L_38:
        /*05e8*/ 	.word	0x00000180
        /*05ec*/ 	.word	0x00000001
        /*05f0*/ 	.word	0x00000001


	//----- nvinfo : EIATTR_CRS_STACK_SIZE
	.align		4
.L_39:
        /*05f4*/ 	.byte	0x04, 0x1e
        /*05f6*/ 	.short	(.L_41 - .L_40)
.L_40:
        /*05f8*/ 	.word	0x00000000


	//----- nvinfo : EIATTR_CBANK_PARAM_SIZE
	.align		4
.L_41:
        /*05fc*/ 	.byte	0x03, 0x19
        /*05fe*/ 	.short	0x0470


	//----- nvinfo : EIATTR_PARAM_CBANK
	.align		4
        /*0600*/ 	.byte	0x04, 0x0a
        /*0602*/ 	.short	(.L_43 - .L_42)
	.align		4
.L_42:
        /*0604*/ 	.word	index@(.nv.constant0._ZN7cutlass13device_kernelINS_4gemm6kernel13GemmUniversalIN4cute5tupleIJiiiiEEENS1_10collective13CollectiveMmaINS1_34MainloopSm90TmaGmmaWarpSpecializedILi18ENS5_IJNS4_1CILi4EEENSA_ILi2EEENSA_ILi1EEEEEENS1_35KernelTmaWarpSpecializedCooperativeEEENS5_IJNSA_ILi128EEENSA_ILi64EEENSA_ILi32EEEEEENS_10bfloat16_tENS5_IJlSD_lEEESL_SM_NS4_8TiledMMAINS4_8MMA_AtomIJNS4_4SM904GMMA27MMA_64x64x16_F32BF16BF16_SSILNSQ_5MajorE0ELSS_0ELNSQ_7ScaleInE1ELST_1EEEEEENS4_6LayoutINS5_IJSC_SD_SD_EEENS5_IJSD_NSA_ILi0EEESY_EEEEENS5_IJNS4_10UnderscoreES11_S11_EEEEENS4_23SM90_TMA_LOAD_MULTICASTENS4_14ComposedLayoutINS4_7SwizzleILi2ELi4ELi3EEENS4_18smem_ptr_flag_bitsILi16EEENSW_INS5_IJNSA_ILi8EEESJ_EEENS5_IJSJ_SD_EEEEEEEvNS4_8identityES14_S1E_vS1F_EENS_8epilogue10collective6detail29Sm90TmaWarpSpecializedAdapterINS1I_15DefaultEpilogueISL_SM_SM_NS1H_6thread17LinearCombinationISL_Li1EffLNS1M_9ScaleType4KindE0ELNS_15FloatRoundStyleE2ESL_EENS1_15EpilogueDefaultEEEEEvvEEEEvNT_6ParamsE)
        /*0608*/ 	.short	0x0210
        /*060a*/ 	.short	0x0470


	//----- nvinfo : EIATTR_SW_WAR
	.align		4
.L_43:
        /*060c*/ 	.byte	0x04, 0x36
        /*060e*/ 	.short	(.L_45 - .L_44)
.L_44:
        /*0610*/ 	.word	0x00000008
.L_45:


//--------------------- .nv.callgraph             --------------------------
	.section	.nv.callgraph,"",@"SHT_CUDA_CALLGRAPH"
	.align	4
	.sectionentsize	8
	.align		4
        /*0000*/ 	.word	0x00000000
	.align		4
        /*0004*/ 	.word	0xffffffff
	.align		4
        /*0008*/ 	.word	index@(_ZN7cutlass13device_kernelINS_4gemm6kernel13GemmUniversalIN4cute5tupleIJiiiiEEENS1_10collective13CollectiveMmaINS1_34MainloopSm90TmaGmmaWarpSpecializedILi18ENS5_IJNS4_1CILi4EEENSA_ILi2EEENSA_ILi1EEEEEENS1_35KernelTmaWarpSpecializedCooperativeEEENS5_IJNSA_ILi128EEENSA_ILi64EEENSA_ILi32EEEEEENS_10bfloat16_tENS5_IJlSD_lEEESL_SM_NS4_8TiledMMAINS4_8MMA_AtomIJNS4_4SM904GMMA27MMA_64x64x16_F32BF16BF16_SSILNSQ_5MajorE0ELSS_0ELNSQ_7ScaleInE1ELST_1EEEEEENS4_6LayoutINS5_IJSC_SD_SD_EEENS5_IJSD_NSA_ILi0EEESY_EEEEENS5_IJNS4_10UnderscoreES11_S11_EEEEENS4_23SM90_TMA_LOAD_MULTICASTENS4_14ComposedLayoutINS4_7SwizzleILi2ELi4ELi3EEENS4_18smem_ptr_flag_bitsILi16EEENSW_INS5_IJNSA_ILi8EEESJ_EEENS5_IJSJ_SD_EEEEEEEvNS4_8identityES14_S1E_vS1F_EENS_8epilogue10collective6detail29Sm90TmaWarpSpecializedAdapterINS1I_15DefaultEpilogueISL_SM_SM_NS1H_6thread17LinearCombinationISL_Li1EffLNS1M_9ScaleType4KindE0ELNS_15FloatRoundStyleE2ESL_EENS1_15EpilogueDefaultEEEEEvvEEEEvNT_6ParamsE)
	.align		4
        /*000c*/ 	.word	index@(__assertfail)
	.align		4
        /*0010*/ 	.word	0x00000000
	.align		4
        /*0014*/ 	.word	0xfffffffe
	.align		4
        /*0018*/ 	.word	0x00000000
	.align		4
        /*001c*/ 	.word	0xfffffffd
	.align		4
        /*0020*/ 	.word	0x00000000
	.align		4
        /*0024*/ 	.word	0xfffffffc


//--------------------- .nv.constant4             --------------------------
	.section	.nv.constant4,"a",@progbits
	.align	8
	.align		8
.nv.constant4:
        /*0000*/ 	.dword	__assertfail
	.align		8
        /*0008*/ 	.dword	__unnamed_1
	.align		8
        /*0010*/ 	.dword	_ZN40_INTERNAL_0035c3dd_4_k_cu_0e21a154_195194cuda3std3__45__cpo5beginE
	.align		8
        /*0018*/ 	.dword	_ZN40_INTERNAL_0035c3dd_4_k_cu_0e21a154_195194cuda3std3__45__cpo3endE
	.align		8
        /*0020*/ 	.dword	_ZN40_INTERNAL_0035c3dd_4_k_cu_0e21a154_195194cuda3std3__45__cpo6cbeginE
	.align		8
        /*0028*/ 	.dword	_ZN40_INTERNAL_0035c3dd_4_k_cu_0e21a154_195194cuda3std3__45__cpo4cendE
	.align		8
        /*0030*/ 	.dword	_ZN40_INTERNAL_0035c3dd_4_k_cu_0e21a154_195194cuda3std3__442_GLOBAL__N__0035c3dd_4_k_cu_0e21a154_195196ignoreE
	.align		8
        /*0038*/ 	.dword	_ZN40_INTERNAL_0035c3dd_4_k_cu_0e21a154_195194cuda3std3__419piecewise_constructE
	.align		8
        /*0040*/ 	.dword	_ZN40_INTERNAL_0035c3dd_4_k_cu_0e21a154_195194cuda3std3__48in_placeE
	.align		8
        /*0048*/ 	.dword	_ZN40_INTERNAL_0035c3dd_4_k_cu_0e21a154_195194cuda3std6ranges3__45__cpo4swapE
	.align		8
        /*0050*/ 	.dword	_ZN40_INTERNAL_0035c3dd_4_k_cu_0e21a154_195194cuda3std6ranges3__45__cpo9iter_moveE
	.align		8
        /*0058*/ 	.dword	_ZN40_INTERNAL_0035c3dd_4_k_cu_0e21a154_195194cute7productE
	.align		8
        /*0060*/ 	.dword	_ZN40_INTERNAL_0035c3dd_4_k_cu_0e21a154_195194cute1_E
	.align		8
        /*0068*/ 	.dword	$str$22
	.align		8
        /*0070*/ 	.dword	$str$23


//--------------------- .text._ZN7cutlass13device_kernelINS_4gemm6kernel13GemmUniversalIN4cute5tupleIJiiiiEEENS1_10collective13CollectiveMmaINS1_34MainloopSm90TmaGmmaWarpSpecializedILi18ENS5_IJNS4_1CILi4EEENSA_ILi2EEENSA_ILi1EEEEEENS1_35KernelTmaWarpSpecializedCooperativeEEENS5_IJNSA_ILi128EEENSA_ILi64EEENSA_ILi32EEEEEENS_10bfloat16_tENS5_IJlSD_lEEESL_SM_NS4_8TiledMMAINS4_8MMA_AtomIJNS4_4SM904GMMA27MMA_64x64x16_F32BF16BF16_SSILNSQ_5MajorE0ELSS_0ELNSQ_7ScaleInE1ELST_1EEEEEENS4_6LayoutINS5_IJSC_SD_SD_EEENS5_IJSD_NSA_ILi0EEESY_EEEEENS5_IJNS4_10UnderscoreES11_S11_EEEEENS4_23SM90_TMA_LOAD_MULTICASTENS4_14ComposedLayoutINS4_7SwizzleILi2ELi4ELi3EEENS4_18smem_ptr_flag_bitsILi16EEENSW_INS5_IJNSA_ILi8EEESJ_EEENS5_IJSJ_SD_EEEEEEEvNS4_8identityES14_S1E_vS1F_EENS_8epilogue10collective6detail29Sm90TmaWarpSpecializedAdapterINS1I_15DefaultEpilogueISL_SM_SM_NS1H_6thread17LinearCombinationISL_Li1EffLNS1M_9ScaleType4KindE0ELNS_15FloatRoundStyleE2ESL_EENS1_15EpilogueDefaultEEEEEvvEEEEvNT_6ParamsE --------------------------
	.section	.text._ZN7cutlass13device_kernelINS_4gemm6kernel13GemmUniversalIN4cute5tupleIJiiiiEEENS1_10collective13CollectiveMmaINS1_34MainloopSm90TmaGmmaWarpSpecializedILi18ENS5_IJNS4_1CILi4EEENSA_ILi2EEENSA_ILi1EEEEEENS1_35KernelTmaWarpSpecializedCooperativeEEENS5_IJNSA_ILi128EEENSA_ILi64EEENSA_ILi32EEEEEENS_10bfloat16_tENS5_IJlSD_lEEESL_SM_NS4_8TiledMMAINS4_8MMA_AtomIJNS4_4SM904GMMA27MMA_64x64x16_F32BF16BF16_SSILNSQ_5MajorE0ELSS_0ELNSQ_7ScaleInE1ELST_1EEEEEENS4_6LayoutINS5_IJSC_SD_SD_EEENS5_IJSD_NSA_ILi0EEESY_EEEEENS5_IJNS4_10UnderscoreES11_S11_EEEEENS4_23SM90_TMA_LOAD_MULTICASTENS4_14ComposedLayoutINS4_7SwizzleILi2ELi4ELi3EEENS4_18smem_ptr_flag_bitsILi16EEENSW_INS5_IJNSA_ILi8EEESJ_EEENS5_IJSJ_SD_EEEEEEEvNS4_8identityES14_S1E_vS1F_EENS_8epilogue10collective6detail29Sm90TmaWarpSpecializedAdapterINS1I_15DefaultEpilogueISL_SM_SM_NS1H_6thread17LinearCombinationISL_Li1EffLNS1M_9ScaleType4KindE0ELNS_15FloatRoundStyleE2ESL_EENS1_15EpilogueDefaultEEEEEvvEEEEvNT_6ParamsE,"ax",@progbits
	.align	128
.text._ZN7cutlass13device_kernelINS_4gemm6kernel13GemmUniversalIN4cute5tupleIJiiiiEEENS1_10collective13CollectiveMmaINS1_34MainloopSm90TmaGmmaWarpSpecializedILi18ENS5_IJNS4_1CILi4EEENSA_ILi2EEENSA_ILi1EEEEEENS1_35KernelTmaWarpSpecializedCooperativeEEENS5_IJNSA_ILi128EEENSA_ILi64EEENSA_ILi32EEEEEENS_10bfloat16_tENS5_IJlSD_lEEESL_SM_NS4_8TiledMMAINS4_8MMA_AtomIJNS4_4SM904GMMA27MMA_64x64x16_F32BF16BF16_SSILNSQ_5MajorE0ELSS_0ELNSQ_7ScaleInE1ELST_1EEEEEENS4_6LayoutINS5_IJSC_SD_SD_EEENS5_IJSD_NSA_ILi0EEESY_EEEEENS5_IJNS4_10UnderscoreES11_S11_EEEEENS4_23SM90_TMA_LOAD_MULTICASTENS4_14ComposedLayoutINS4_7SwizzleILi2ELi4ELi3EEENS4_18smem_ptr_flag_bitsILi16EEENSW_INS5_IJNSA_ILi8EEESJ_EEENS5_IJSJ_SD_EEEEEEEvNS4_8identityES14_S1E_vS1F_EENS_8epilogue10collective6detail29Sm90TmaWarpSpecializedAdapterINS1I_15DefaultEpilogueISL_SM_SM_NS1H_6thread17LinearCombinationISL_Li1EffLNS1M_9ScaleType4KindE0ELNS_15FloatRoundStyleE2ESL_EENS1_15EpilogueDefaultEEEEEvvEEEEvNT_6ParamsE:
        .type           _ZN7cutlass13device_kernelINS_4gemm6kernel13GemmUniversalIN4cute5tupleIJiiiiEEENS1_10collective13CollectiveMmaINS1_34MainloopSm90TmaGmmaWarpSpecializedILi18ENS5_IJNS4_1CILi4EEENSA_ILi2EEENSA_ILi1EEEEEENS1_35KernelTmaWarpSpecializedCooperativeEEENS5_IJNSA_ILi128EEENSA_ILi64EEENSA_ILi32EEEEEENS_10bfloat16_tENS5_IJlSD_lEEESL_SM_NS4_8TiledMMAINS4_8MMA_AtomIJNS4_4SM904GMMA27MMA_64x64x16_F32BF16BF16_SSILNSQ_5MajorE0ELSS_0ELNSQ_7ScaleInE1ELST_1EEEEEENS4_6LayoutINS5_IJSC_SD_SD_EEENS5_IJSD_NSA_ILi0EEESY_EEEEENS5_IJNS4_10UnderscoreES11_S11_EEEEENS4_23SM90_TMA_LOAD_MULTICASTENS4_14ComposedLayoutINS4_7SwizzleILi2ELi4ELi3EEENS4_18smem_ptr_flag_bitsILi16EEENSW_INS5_IJNSA_ILi8EEESJ_EEENS5_IJSJ_SD_EEEEEEEvNS4_8identityES14_S1E_vS1F_EENS_8epilogue10collective6detail29Sm90TmaWarpSpecializedAdapterINS1I_15DefaultEpilogueISL_SM_SM_NS1H_6thread17LinearCombinationISL_Li1EffLNS1M_9ScaleType4KindE0ELNS_15FloatRoundStyleE2ESL_EENS1_15EpilogueDefaultEEEEEvvEEEEvNT_6ParamsE,@function
        .size           _ZN7cutlass13device_kernelINS_4gemm6kernel13GemmUniversalIN4cute5tupleIJiiiiEEENS1_10collective13CollectiveMmaINS1_34MainloopSm90TmaGmmaWarpSpecializedILi18ENS5_IJNS4_1CILi4EEENSA_ILi2EEENSA_ILi1EEEEEENS1_35KernelTmaWarpSpecializedCooperativeEEENS5_IJNSA_ILi128EEENSA_ILi64EEENSA_ILi32EEEEEENS_10bfloat16_tENS5_IJlSD_lEEESL_SM_NS4_8TiledMMAINS4_8MMA_AtomIJNS4_4SM904GMMA27MMA_64x64x16_F32BF16BF16_SSILNSQ_5MajorE0ELSS_0ELNSQ_7ScaleInE1ELST_1EEEEEENS4_6LayoutINS5_IJSC_SD_SD_EEENS5_IJSD_NSA_ILi0EEESY_EEEEENS5_IJNS4_10UnderscoreES11_S11_EEEEENS4_23SM90_TMA_LOAD_MULTICASTENS4_14ComposedLayoutINS4_7SwizzleILi2ELi4ELi3EEENS4_18smem_ptr_flag_bitsILi16EEENSW_INS5_IJNSA_ILi8EEESJ_EEENS5_IJSJ_SD_EEEEEEEvNS4_8identityES14_S1E_vS1F_EENS_8epilogue10collective6detail29Sm90TmaWarpSpecializedAdapterINS1I_15DefaultEpilogueISL_SM_SM_NS1H_6thread17LinearCombinationISL_Li1EffLNS1M_9ScaleType4KindE0ELNS_15FloatRoundStyleE2ESL_EENS1_15EpilogueDefaultEEEEEvvEEEEvNT_6ParamsE,(.L_x_164 - _ZN7cutlass13device_kernelINS_4gemm6kernel13GemmUniversalIN4cute5tupleIJiiiiEEENS1_10collective13CollectiveMmaINS1_34MainloopSm90TmaGmmaWarpSpecializedILi18ENS5_IJNS4_1CILi4EEENSA_ILi2EEENSA_ILi1EEEEEENS1_35KernelTmaWarpSpecializedCooperativeEEENS5_IJNSA_ILi128EEENSA_ILi64EEENSA_ILi32EEEEEENS_10bfloat16_tENS5_IJlSD_lEEESL_SM_NS4_8TiledMMAINS4_8MMA_AtomIJNS4_4SM904GMMA27MMA_64x64x16_F32BF16BF16_SSILNSQ_5MajorE0ELSS_0ELNSQ_7ScaleInE1ELST_1EEEEEENS4_6LayoutINS5_IJSC_SD_SD_EEENS5_IJSD_NSA_ILi0EEESY_EEEEENS5_IJNS4_10UnderscoreES11_S11_EEEEENS4_23SM90_TMA_LOAD_MULTICASTENS4_14ComposedLayoutINS4_7SwizzleILi2ELi4ELi3EEENS4_18smem_ptr_flag_bitsILi16EEENSW_INS5_IJNSA_ILi8EEESJ_EEENS5_IJSJ_SD_EEEEEEEvNS4_8identityES14_S1E_vS1F_EENS_8epilogue10collective6detail29Sm90TmaWarpSpecializedAdapterINS1I_15DefaultEpilogueISL_SM_SM_NS1H_6thread17LinearCombinationISL_Li1EffLNS1M_9ScaleType4KindE0ELNS_15FloatRoundStyleE2ESL_EENS1_15EpilogueDefaultEEEEEvvEEEEvNT_6ParamsE)
        .other          _ZN7cutlass13device_kernelINS_4gemm6kernel13GemmUniversalIN4cute5tupleIJiiiiEEENS1_10collective13CollectiveMmaINS1_34MainloopSm90TmaGmmaWarpSpecializedILi18ENS5_IJNS4_1CILi4EEENSA_ILi2EEENSA_ILi1EEEEEENS1_35KernelTmaWarpSpecializedCooperativeEEENS5_IJNSA_ILi128EEENSA_ILi64EEENSA_ILi32EEEEEENS_10bfloat16_tENS5_IJlSD_lEEESL_SM_NS4_8TiledMMAINS4_8MMA_AtomIJNS4_4SM904GMMA27MMA_64x64x16_F32BF16BF16_SSILNSQ_5MajorE0ELSS_0ELNSQ_7ScaleInE1ELST_1EEEEEENS4_6LayoutINS5_IJSC_SD_SD_EEENS5_IJSD_NSA_ILi0EEESY_EEEEENS5_IJNS4_10UnderscoreES11_S11_EEEEENS4_23SM90_TMA_LOAD_MULTICASTENS4_14ComposedLayoutINS4_7SwizzleILi2ELi4ELi3EEENS4_18smem_ptr_flag_bitsILi16EEENSW_INS5_IJNSA_ILi8EEESJ_EEENS5_IJSJ_SD_EEEEEEEvNS4_8identityES14_S1E_vS1F_EENS_8epilogue10collective6detail29Sm90TmaWarpSpecializedAdapterINS1I_15DefaultEpilogueISL_SM_SM_NS1H_6thread17LinearCombinationISL_Li1EffLNS1M_9ScaleType4KindE0ELNS_15FloatRoundStyleE2ESL_EENS1_15EpilogueDefaultEEEEEvvEEEEvNT_6ParamsE,@"STO_CUDA_ENTRY STV_DEFAULT"
_ZN7cutlass13device_kernelINS_4gemm6kernel13GemmUniversalIN4cute5tupleIJiiiiEEENS1_10collective13CollectiveMmaINS1_34MainloopSm90TmaGmmaWarpSpecializedILi18ENS5_IJNS4_1CILi4EEENSA_ILi2EEENSA_ILi1EEEEEENS1_35KernelTmaWarpSpecializedCooperativeEEENS5_IJNSA_ILi128EEENSA_ILi64EEENSA_ILi32EEEEEENS_10bfloat16_tENS5_IJlSD_lEEESL_SM_NS4_8TiledMMAINS4_8MMA_AtomIJNS4_4SM904GMMA27MMA_64x64x16_F32BF16BF16_SSILNSQ_5MajorE0ELSS_0ELNSQ_7ScaleInE1ELST_1EEEEEENS4_6LayoutINS5_IJSC_SD_SD_EEENS5_IJSD_NSA_ILi0EEESY_EEEEENS5_IJNS4_10UnderscoreES11_S11_EEEEENS4_23SM90_TMA_LOAD_MULTICASTENS4_14ComposedLayoutINS4_7SwizzleILi2ELi4ELi3EEENS4_18smem_ptr_flag_bitsILi16EEENSW_INS5_IJNSA_ILi8EEESJ_EEENS5_IJSJ_SD_EEEEEEEvNS4_8identityES14_S1E_vS1F_EENS_8epilogue10collective6detail29Sm90TmaWarpSpecializedAdapterINS1I_15DefaultEpilogueISL_SM_SM_NS1H_6thread17LinearCombinationISL_Li1EffLNS1M_9ScaleType4KindE0ELNS_15FloatRoundStyleE2ESL_EENS1_15EpilogueDefaultEEEEEvvEEEEvNT_6ParamsE:
[----:B------:R-:W0:Y:S01]  /*0000*/  LDC R1, c[0x0][0x28] ;  /* 0x00000a00ff017b82 */ /* 0x000e220000000800 */
[----:B------:R-:W1:Y:S01]  /*0010*/  S2R R18, SR_TID.X ;  /* 0x0000000000127919 */ /* 0x000e620000002100 */
[----:B------:R-:W-:Y:S01]  /*0020*/  ELECT P0, URZ, PT ;  /* 0x00000000003f782f */ /* 0x000fe20003800000 */
[----:B------:R-:W-:Y:S01]  /*0030*/  BSSY B0, `(.L_x_0) ;  /* 0x000000f000007945 */ /* 0x000fe20003800000 */
[--C-:B-1----:R-:W-:Y:S02]  /*0040*/  SHF.R.U32.HI R0, RZ, 0x5, R18.reuse ;  /* 0x00000005ff007819 */ /* 0x102fe40000011612 */
[----:B------:R-:W-:-:S03]  /*0050*/  SHF.R.U32.HI R3, RZ, 0x7, R18 ;  /* 0x00000007ff037819 */ /* 0x000fc60000011612 */
[----:B------:R-:W1:Y:S04]  /*0060*/  SHFL.IDX PT, R2, R0, RZ, 0x1f ;  /* 0x00001fff00027589 */ /* 0x000e6800000e0000 */
[----:B------:R2:W3:Y:S01]  /*0070*/  SHFL.IDX PT, R5, R3, RZ, 0x1f ;  /* 0x00001fff03057589 */ /* 0x0004e200000e0000 */
[----:B-1----:R-:W-:-:S13]  /*0080*/  ISETP.NE.OR P0, PT, R2, RZ, !P0 ;  /* 0x000000ff0200720c */ /* 0x002fda0004705670 */
[----:B0-23--:R-:W-:Y:S05]  /*0090*/  @P0 BRA `(.L_x_1) ;  /* 0x0000000000200947 */ /* 0x00dfea0003800000 */
[----:B------:R-:W-:Y:S02]  /*00a0*/  ULDC.64 UR4, c[0x0][0x198] ;  /* 0x0000660000047ab9 */ /* 0x000fe40000000a00 */
[----:B------:R-:W-:Y:S02]  /*00b0*/  UIADD3 UR6, UP0, UR4, 0xf0, URZ ;  /* 0x000000f004067890 */ /* 0x000fe4000ff1e03f */
[----:B------:R-:W-:Y:S02]  /*00c0*/  UIADD3 UR4, UP1, UR4, 0x1f0, URZ ;  /* 0x000001f004047890 */ /* 0x000fe4000ff3e03f */
[----:B------:R-:W-:Y:S02]  /*00d0*/  UIADD3.X UR7, URZ, UR5, URZ, UP0, !UPT ;  /* 0x000000053f077290 */ /* 0x000fe400087fe43f */
[----:B------:R-:W-:-:S07]  /*00e0*/  UIADD3.X UR5, URZ, UR5, URZ, UP1, !UPT ;  /* 0x000000053f057290 */ /* 0x000fce0008ffe43f */
[----:B------:R0:W-:Y:S02]  /*00f0*/  UTMACCTL.PF [UR6] ;  /* 0x00000000060079b9 */ /* 0x0001e40008040000 */
[----:B------:R0:W-:Y:S02]  /*0100*/  UTMACCTL.PF [UR4] ;  /* 0x00000000040079b9 */ /* 0x0001e40008040000 */
[----:B0-----:R-:W-:Y:S01]  /*0110*/  NOP ;  /* 0x0000000000007918 */ /* 0x001fe20000000000 */
.L_x_1:
[----:B------:R-:W-:Y:S05]  /*0120*/  BSYNC B0 ;  /* 0x0000000000007941 */ /* 0x000fea0003800000 */
.L_x_0:
[----:B------:R-:W0:Y:S02]  /*0130*/  SHFL.IDX PT, R3, R0, RZ, 0x1f ;  /* 0x00001fff00037589 */ /* 0x000e2400000e0000 */
[----:B0-----:R-:W-:-:S13]  /*0140*/  ISETP.NE.AND P0, PT, R3, RZ, PT ;  /* 0x000000ff0300720c */ /* 0x001fda0003f05270 */
[----:B------:R-:W-:Y:S05]  /*0150*/  @P0 BRA `(.L_x_2) ;  /* 0x0000000000d40947 */ /* 0x000fea0003800000 */
[----:B------:R-:W-:Y:S01]  /*0160*/  ELECT P0, URZ, PT ;  /* 0x00000000003f782f */ /* 0x000fe20003800000 */
[----:B------:R-:W-:-:S12]  /*0170*/  BSSY B0, `(.L_x_2) ;  /* 0x0000033000007945 */ /* 0x000fd80003800000 */
[----:B------:R-:W-:Y:S05]  /*0180*/  @!P0 BRA `(.L_x_3) ;  /* 0x0000000000c48947 */ /* 0x000fea0003800000 */
[----:B------:R-:W0:Y:S01]  /*0190*/  S2UR UR8, SR_CgaCtaId ;  /* 0x00000000000879c3 */ /* 0x000e220000008800 */
[----:B------:R-:W-:Y:S01]  /*01a0*/  UMOV UR4, 0x400 ;  /* 0x0000040000047882 */ /* 0x000fe20000000000 */
[----:B------:R-:W-:Y:S01]  /*01b0*/  UMOV UR5, 0x1 ;  /* 0x0000000100057882 */ /* 0x000fe20000000000 */
[----:B------:R-:W-:Y:S02]  /*01c0*/  UMOV UR6, 0xa ;  /* 0x0000000a00067882 */ /* 0x000fe40000000000 */
[----:B------:R-:W-:-:S04]  /*01d0*/  UIADD3 UR6, -UR6, 0x100000, URZ ;  /* 0x0010000006067890 */ /* 0x000fc8000fffe13f */
[----:B------:R-:W-:Y:S02]  /*01e0*/  USHF.L.U32 UR7, UR6, 0xb, URZ ;  /* 0x0000000b06077899 */ /* 0x000fe4000800063f */
[----:B------:R-:W-:Y:S02]  /*01f0*/  USHF.L.U32 UR6, UR6, 0x1, URZ ;  /* 0x0000000106067899 */ /* 0x000fe4000800063f */
[----:B0-----:R-:W-:Y:S02]  /*0200*/  ULEA UR8, UR8, UR4, 0x18 ;  /* 0x0000000408087291 */ /* 0x001fe4000f8ec03f */
[----:B------:R-:W-:-:S04]  /*0210*/  UIADD3 UR4, -UR5, 0x100000, URZ ;  /* 0x0010000005047890 */ /* 0x000fc8000fffe13f */
[----:B------:R-:W-:Y:S02]  /*0220*/  USHF.L.U32 UR5, UR4, 0xb, URZ ;  /* 0x0000000b04057899 */ /* 0x000fe4000800063f */
[----:B------:R-:W-:Y:S01]  /*0230*/  USHF.L.U32 UR4, UR4, 0x1, URZ ;  /* 0x0000000104047899 */ /* 0x000fe2000800063f */
[----:B------:R-:W0:Y:S11]  /*0240*/  FENCE.VIEW.ASYNC.S ;  /* 0x00000000000073c6 */ /* 0x000e360000000000 */
[----:B0-----:R0:W1:Y:S01]  /*0250*/  SYNCS.EXCH.64 URZ, [UR8], UR4 ;  /* 0x00000004083f75b2 */ /* 0x0010620008000100 */
[----:B------:R0:W2:Y:S01]  /*0260*/  SYNCS.EXCH.64 URZ, [UR8+0x90], UR6 ;  /* 0x00009006083f75b2 */ /* 0x0000a20008000100 */
[----:B------:R0:W3:Y:S01]  /*0270*/  SYNCS.EXCH.64 URZ, [UR8+0x8], UR4 ;  /* 0x00000804083f75b2 */ /* 0x0000e20008000100 */
[----:B------:R0:W4:Y:S01]  /*0280*/  SYNCS.EXCH.64 URZ, [UR8+0x98], UR6 ;  /* 0x00009806083f75b2 */ /* 0x0001220008000100 */
[----:B------:R0:W0:Y:S01]  /*0290*/  SYNCS.EXCH.64 URZ, [UR8+0x10], UR4 ;  /* 0x00001004083f75b2 */ /* 0x0000220008000100 */
        /* <DEDUP_REMOVED lines=31> */
[----:B-1234-:R-:W-:Y:S01]  /*0490*/  NOP ;  /* 0x0000000000007918 */ /* 0x01efe20000000000 */
.L_x_3:
[----:B0-----:R-:W-:Y:S05]  /*04a0*/  BSYNC B0 ;  /* 0x0000000000007941 */ /* 0x001fea0003800000 */
.L_x_2:
[----:B------:R-:W-:Y:S01]  /*04b0*/  SHF.R.S32.HI R7, RZ, 0x1f, R18 ;  /* 0x0000001fff077819 */ /* 0x000fe20000011412 */
[----:B------:R-:W0:Y:S01]  /*04c0*/  SHFL.IDX PT, R0, R0, RZ, 0x1f ;  /* 0x00001fff00007589 */ /* 0x000e2200000e0000 */
[----:B------:R-:W1:Y:S01]  /*04d0*/  S2UR UR8, SR_CTAID.X ;  /* 0x00000000000879c3 */ /* 0x000e620000002500 */
[----:B------:R-:W-:Y:S02]  /*04e0*/  ELECT P0, URZ, PT ;  /* 0x00000000003f782f */ /* 0x000fe40003800000 */
[----:B------:R-:W-:Y:S01]  /*04f0*/  LEA.HI R7, R7, R18, RZ, 0x7 ;  /* 0x0000001207077211 */ /* 0x000fe200078f38ff */
[----:B------:R-:W2:Y:S01]  /*0500*/  S2R R4, SR_CTAID.Y ;  /* 0x0000000000047919 */ /* 0x000ea20000002600 */
[----:B------:R-:W-:Y:S01]  /*0510*/  SHF.R.S32.HI R8, RZ, 0x1f, R3 ;  /* 0x0000001fff087819 */ /* 0x000fe20000011403 */
[----:B------:R-:W-:Y:S01]  /*0520*/  ULDC UR4, c[0x0][0x150] ;  /* 0x0000540000047ab9 */ /* 0x000fe20000000800 */
[----:B------:R-:W-:Y:S01]  /*0530*/  LOP3.LUT R7, R7, 0xffffff80, RZ, 0xc0, !PT ;  /* 0xffffff8007077812 */ /* 0x000fe200078ec0ff */
[----:B------:R-:W-:Y:S01]  /*0540*/  NOP ;  /* 0x0000000000007918 */ /* 0x000fe20000000000 */
[----:B------:R-:W-:Y:S01]  /*0550*/  LEA.HI R8, R8, R3, RZ, 0x2 ;  /* 0x0000000308087211 */ /* 0x000fe200078f10ff */
[----:B------:R-:W3:Y:S01]  /*0560*/  LDC R10, c[0x0][0x144] ;  /* 0x00005100ff0a7b82 */ /* 0x000ee20000000800 */
[----:B------:R-:W-:Y:S01]  /*0570*/  NOP ;  /* 0x0000000000007918 */ /* 0x000fe20000000000 */
[----:B------:R-:W-:Y:S01]  /*0580*/  IMAD.IADD R6, R18, 0x1, -R7 ;  /* 0x0000000112067824 */ /* 0x000fe200078e0a07 */
[----:B------:R-:W-:Y:S01]  /*0590*/  LOP3.LUT R8, R8, 0x3ffffffc, RZ, 0xc0, !PT ;  /* 0x3ffffffc08087812 */ /* 0x000fe200078ec0ff */
[----:B------:R-:W-:Y:S01]  /*05a0*/  IMAD.MOV.U32 R23, RZ, RZ, 0x1 ;  /* 0x00000001ff177424 */ /* 0x000fe200078e00ff */
[----:B------:R-:W-:-:S02]  /*05b0*/  ISETP.NE.AND P3, PT, R5, RZ, PT ;  /* 0x000000ff0500720c */ /* 0x000fc40003f65270 */
[----:B------:R-:W-:Y:S01]  /*05c0*/  SHF.R.S32.HI R7, RZ, 0x1f, R6 ;  /* 0x0000001fff077819 */ /* 0x000fe20000011406 */
[----:B------:R-:W-:Y:S01]  /*05d0*/  IMAD.IADD R8, R3, 0x1, -R8 ;  /* 0x0000000103087824 */ /* 0x000fe200078e0a08 */
[----:B------:R-:W4:Y:S02]  /*05e0*/  LDC R12, c[0x0][0x140] ;  /* 0x00005000ff0c7b82 */ /* 0x000f240000000800 */
[----:B------:R-:W-:Y:S02]  /*05f0*/  LEA.HI R7, R7, R6, RZ, 0x3 ;  /* 0x0000000607077211 */ /* 0x000fe400078f18ff */
[----:B0-----:R-:W-:Y:S02]  /*0600*/  ISETP.NE.OR P0, PT, R0, RZ, !P0 ;  /* 0x000000ff0000720c */ /* 0x001fe40004705670 */
[--C-:B------:R-:W-:Y:S02]  /*0610*/  SHF.R.S32.HI R0, RZ, 0x3, R7.reuse ;  /* 0x00000003ff007819 */ /* 0x100fe40000011407 */
[----:B------:R-:W-:-:S02]  /*0620*/  SHF.R.S32.HI R7, RZ, 0x1f, R7 ;  /* 0x0000001fff077819 */ /* 0x000fc40000011407 */
[----:B-1----:R-:W-:Y:S02]  /*0630*/  I2FP.F32.U32 R9, UR8 ;  /* 0x0000000800097c45 */ /* 0x002fe40008201000 */
[----:B------:R-:W-:-:S03]  /*0640*/  LEA.HI R7, R7, R0, RZ, 0x2 ;  /* 0x0000000007077211 */ /* 0x000fc600078f10ff */
[----:B------:R-:W-:Y:S01]  /*0650*/  FMUL R9, R9, UR4 ;  /* 0x0000000409097c20 */ /* 0x000fe20008400000 */
[----:B------:R-:W-:Y:S01]  /*0660*/  LOP3.LUT R7, R7, 0xfffffffc, RZ, 0xc0, !PT ;  /* 0xfffffffc07077812 */ /* 0x000fe200078ec0ff */
[----:B------:R-:W-:Y:S01]  /*0670*/  VOTEU.ALL UP0, P0 ;  /* 0x00000000003f7886 */ /* 0x000fe20000000000 */
[----:B--2---:R-:W-:Y:S01]  /*0680*/  I2FP.F32.U32 R11, R4 ;  /* 0x00000004000b7245 */ /* 0x004fe20000201000 */
[----:B------:R-:W-:Y:S01]  /*0690*/  ULDC UR4, c[0x0][0x154] ;  /* 0x0000550000047ab9 */ /* 0x000fe20000000800 */
[----:B------:R-:W-:Y:S01]  /*06a0*/  VOTEU.ALL UP1, P0 ;  /* 0x00000000003f7886 */ /* 0x000fe20000020000 */
[----:B------:R-:W-:Y:S01]  /*06b0*/  IMAD.IADD R7, R0, 0x1, -R7 ;  /* 0x0000000100077824 */ /* 0x000fe200078e0a07 */
[----:B------:R-:W0:Y:S01]  /*06c0*/  F2I.U32.TRUNC.NTZ R9, R9 ;  /* 0x0000000900097305 */ /* 0x000e22000020f000 */
[----:B------:R-:W1:Y:S01]  /*06d0*/  @!UP0 S2UR UR7, SR_CgaCtaId ;  /* 0x00000000000789c3 */ /* 0x000e620000008800 */
[----:B------:R-:W-:Y:S01]  /*06e0*/  @!UP0 UMOV UR6, 0x400 ;  /* 0x0000040000068882 */ /* 0x000fe20000000000 */
[----:B------:R-:W-:Y:S01]  /*06f0*/  IMAD R8, R8, 0x4, R7 ;  /* 0x0000000408087824 */ /* 0x000fe200078e0207 */
[----:B----4-:R-:W-:-:S04]  /*0700*/  ISETP.EQ.U32.AND P2, PT, R12, 0x1, PT ;  /* 0x000000010c00780c */ /* 0x010fc80003f42070 */
[----:B------:R-:W-:-:S04]  /*0710*/  SHF.R.S32.HI R3, RZ, 0x1f, R8 ;  /* 0x0000001fff037819 */ /* 0x000fc80000011408 */
[----:B------:R-:W-:Y:S01]  /*0720*/  LEA.HI R0, R3, R8, RZ, 0x2 ;  /* 0x0000000803007211 */ /* 0x000fe200078f10ff */
[----:B0-----:R-:W-:-:S03]  /*0730*/  IMAD.MOV R7, RZ, RZ, -R9 ;  /* 0x000000ffff077224 */ /* 0x001fc600078e0a09 */
[----:B------:R-:W-:Y:S01]  /*0740*/  LOP3.LUT R9, R0, 0xfffffffc, RZ, 0xc0, !PT ;  /* 0xfffffffc00097812 */ /* 0x000fe200078ec0ff */
[----:B---3--:R-:W-:Y:S02]  /*0750*/  IMAD R3, R10, R7, UR8 ;  /* 0x000000080a037e24 */ /* 0x008fe4000f8e0207 */
[----:B------:R-:W-:Y:S02]  /*0760*/  FMUL R10, R11, UR4 ;  /* 0x000000040b0a7c20 */ /* 0x000fe40008400000 */
[C---:B------:R-:W-:Y:S01]  /*0770*/  IMAD.IADD R0, R8.reuse, 0x1, -R9 ;  /* 0x0000000108007824 */ /* 0x040fe200078e0a09 */
[----:B------:R-:W0:Y:S01]  /*0780*/  LDC R7, c[0x0][0x148] ;  /* 0x00005200ff077b82 */ /* 0x000e220000000800 */
[----:B------:R-:W-:Y:S01]  /*0790*/  SHF.R.S32.HI R9, RZ, 0x1f, R2 ;  /* 0x0000001fff097819 */ /* 0x000fe20000011402 */
[----:B------:R-:W-:Y:S01]  /*07a0*/  IMAD.SHL.U32 R11, R8, 0x4, RZ ;  /* 0x00000004080b7824 */ /* 0x000fe200078e00ff */
[----:B------:R-:W-:Y:S01]  /*07b0*/  UMOV UR4, 0x20 ;  /* 0x0000002000047882 */ /* 0x000fe20000000000 */
[----:B------:R-:W-:Y:S01]  /*07c0*/  ISETP.NE.AND P4, PT, R0, R3, PT ;  /* 0x000000030000720c */ /* 0x000fe20003f85270 */
[----:B------:R-:W2:Y:S01]  /*07d0*/  F2I.U32.TRUNC.NTZ R10, R10 ;  /* 0x0000000a000a7305 */ /* 0x000ea2000020f000 */
[----:B------:R-:W-:Y:S01]  /*07e0*/  LEA.HI R9, R9, R2, RZ, 0x2 ;  /* 0x0000000209097211 */ /* 0x000fe200078f10ff */
[----:B------:R-:W-:-:S04]  /*07f0*/  @!UP0 UIADD3 UR4, -UR4, 0x100000, URZ ;  /* 0x0010000004048890 */ /* 0x000fc8000fffe13f */
[----:B------:R-:W-:Y:S02]  /*0800*/  @!UP0 USHF.L.U32 UR5, UR4, 0xb, URZ ;  /* 0x0000000b04058899 */ /* 0x000fe4000800063f */
[----:B------:R-:W-:Y:S01]  /*0810*/  @!UP0 USHF.L.U32 UR4, UR4, 0x1, URZ ;  /* 0x0000000104048899 */ /* 0x000fe2000800063f */
[----:B------:R-:W-:Y:S01]  /*0820*/  LOP3.LUT R22, R8, 0xc, R11, 0x78, !PT ;  /* 0x0000000c08167812 */ /* 0x000fe200078e780b */
[----:B-1----:R-:W-:Y:S01]  /*0830*/  @!UP0 ULEA UR6, UR7, UR6, 0x18 ;  /* 0x0000000607068291 */ /* 0x002fe2000f8ec03f */
[----:B------:R-:W-:Y:S01]  /*0840*/  LOP3.LUT R9, R9, 0xfffffffc, RZ, 0xc0, !PT ;  /* 0xfffffffc09097812 */ /* 0x000fe200078ec0ff */
[----:B------:R-:W-:Y:S01]  /*0850*/  VOTEU.ALL UP0, P0 ;  /* 0x00000000003f7886 */ /* 0x000fe20000000000 */
[----:B------:R-:W-:Y:S01]  /*0860*/  LOP3.LUT P0, RZ, R6, 0x7, RZ, 0xc0, !PT ;  /* 0x0000000706ff7812 */ /* 0x000fe2000780c0ff */
[----:B------:R-:W-:Y:S02]  /*0870*/  VIADD R6, R5, 0xffffffff ;  /* 0xffffffff05067836 */ /* 0x000fe40000000000 */
[----:B------:R-:W-:Y:S01]  /*0880*/  IMAD.IADD R0, R2, 0x1, -R9 ;  /* 0x0000000102007824 */ /* 0x000fe200078e0a09 */
[----:B------:R-:W-:-:S02]  /*0890*/  ISETP.LT.U32.AND P0, PT, R22, 0x8, !P0 ;  /* 0x000000081600780c */ /* 0x000fc40004701070 */
[----:B------:R-:W-:Y:S01]  /*08a0*/  @P4 SHF.R.S32.HI R9, RZ, 0x1f, R22 ;  /* 0x0000001fff094819 */ /* 0x000fe20000011416 */
[----:B--2---:R-:W-:Y:S01]  /*08b0*/  IMAD.MOV R21, RZ, RZ, -R10 ;  /* 0x000000ffff157224 */ /* 0x004fe200078e0a0a */
[C---:B------:R-:W-:Y:S01]  /*08c0*/  ISETP.NE.AND P1, PT, R0.reuse, 0x3, PT ;  /* 0x000000030000780c */ /* 0x040fe20003f25270 */
[----:B------:R-:W1:Y:S02]  /*08d0*/  FENCE.VIEW.ASYNC.S ;  /* 0x00000000000073c6 */ /* 0x000e640000000000 */
[----:B-1----:R1:W2:Y:S01]  /*08e0*/  @!UP0 SYNCS.EXCH.64 URZ, [UR6+0x130], UR4 ;  /* 0x00013004063f85b2 */ /* 0x0022a20008000100 */
[----:B------:R-:W-:Y:S01]  /*08f0*/  @P4 LEA.HI R9, R9, R22, RZ, 0x2 ;  /* 0x0000001609094211 */ /* 0x000fe200078f10ff */
[----:B0-----:R-:W-:Y:S01]  /*0900*/  IMAD R2, R7, R21, R4 ;  /* 0x0000001507027224 */ /* 0x001fe200078e0204 */
[----:B------:R-:W-:Y:S02]  /*0910*/  ISETP.EQ.OR P1, PT, R0, RZ, !P1 ;  /* 0x000000ff0000720c */ /* 0x000fe40004f22670 */
[----:B------:R-:W-:-:S02]  /*0920*/  @P4 SHF.R.S32.HI R9, RZ, 0x2, R9 ;  /* 0x00000002ff094819 */ /* 0x000fc40000011409 */
[----:B------:R-:W-:Y:S02]  /*0930*/  ISETP.EQ.AND P1, PT, R5, RZ, P1 ;  /* 0x000000ff0500720c */ /* 0x000fe40000f22270 */
[----:B------:R-:W-:Y:S02]  /*0940*/  @P4 ISETP.NE.AND P5, PT, R9, R2, PT ;  /* 0x000000020900420c */ /* 0x000fe40003fa5270 */
[----:B------:R-:W-:Y:S02]  /*0950*/  ISETP.GE.U32.AND P6, PT, R6, 0x2, PT ;  /* 0x000000020600780c */ /* 0x000fe40003fc6070 */
[----:B------:R-:W-:Y:S02]  /*0960*/  SEL R2, RZ, 0x1, !P0 ;  /* 0x00000001ff027807 */ /* 0x000fe40004000000 */
[----:B------:R-:W-:Y:S01]  /*0970*/  @P4 SEL R23, RZ, 0x1, P5 ;  /* 0x00000001ff174807 */ /* 0x000fe20002800000 */
[----:B------:R1:W0:Y:S01]  /*0980*/  @!UP1 SYNCS.EXCH.64 URZ, [UR6+0x138], UR4 ;  /* 0x00013804063f95b2 */ /* 0x0002220008000100 */
[----:B------:R-:W-:Y:S01]  /*0990*/  SEL R19, RZ, 0x1, !P1 ;  /* 0x00000001ff137807 */ /* 0x000fe20004800000 */
[----:B------:R-:W-:Y:S01]  /*09a0*/  NOP ;  /* 0x0000000000007918 */ /* 0x000fe20000000000 */
[----:B------:R-:W-:-:S02]  /*09b0*/  LOP3.LUT R23, R23, R2, RZ, 0xc0, !PT ;  /* 0x0000000217177212 */ /* 0x000fc400078ec0ff */
[----:B------:R-:W-:Y:S01]  /*09c0*/  SEL R19, R19, 0x2, P6 ;  /* 0x0000000213137807 */ /* 0x000fe20003000000 */
[----:B-12---:R-:W-:Y:S06]  /*09d0*/  @!P2 BRA `(.L_x_4) ;  /* 0x000000000008a947 */ /* 0x006fec0003800000 */
[----:B0-----:R-:W-:Y:S01]  /*09e0*/  UCGABAR_ARV ;  /* 0x00000000000079c7 */ /* 0x001fe20008000000 */
[----:B------:R-:W-:Y:S05]  /*09f0*/  BRA `(.L_x_5) ;  /* 0x0000000000047947 */ /* 0x000fea0003800000 */
.L_x_4:
[----:B0-----:R-:W-:Y:S01]  /*0a00*/  NOP ;  /* 0x0000000000007918 */ /* 0x001fe20000000000 */
.L_x_5:
[----:B------:R-:W0:Y:S01]  /*0a10*/  LDC R2, c[0x0][0x65c] ;  /* 0x00019700ff027b82 */ /* 0x000e220000000800 */
[----:B------:R-:W-:Y:S02]  /*0a20*/  IMAD.U32 R8, RZ, RZ, UR8 ;  /* 0x00000008ff087e24 */ /* 0x000fe4000f8e00ff */
[----:B------:R-:W-:Y:S01]  /*0a30*/  IMAD.MOV.U32 R9, RZ, RZ, RZ ;  /* 0x000000ffff097224 */ /* 0x000fe200078e00ff */
[----:B0-----:R-:W-:-:S04]  /*0a40*/  ISETP.NE.AND P1, PT, R2, 0x1, PT ;  /* 0x000000010200780c */ /* 0x001fc80003f25270 */
[----:B------:R-:W-:-:S09]  /*0a50*/  P2R R5, PR, RZ, 0x2 ;  /* 0x00000002ff057803 */ /* 0x000fd20000000000 */
[----:B------:R-:W0:Y:S01]  /*0a60*/  @P1 LDC R17, c[0x0][0x10] ;  /* 0x00000400ff111b82 */ /* 0x000e220000000800 */
[----:B------:R-:W-:Y:S02]  /*0a70*/  @P1 IMAD.MOV.U32 R5, RZ, RZ, RZ ;  /* 0x000000ffff051224 */ /* 0x000fe400078e00ff */
[----:B------:R-:W-:-:S05]  /*0a80*/  @P1 IMAD.MOV.U32 R13, RZ, RZ, RZ ;  /* 0x000000ffff0d1224 */ /* 0x000fca00078e00ff */
[----:B------:R-:W1:Y:S01]  /*0a90*/  @!P1 LDC R11, c[0x0][0xc] ;  /* 0x00000300ff0b9b82 */ /* 0x000e620000000800 */
[----:B0-----:R-:W-:-:S04]  /*0aa0*/  @P1 IMAD.WIDE.U32 R16, R17, UR8, R4 ;  /* 0x0000000811101c25 */ /* 0x001fc8000f8e0004 */
[----:B------:R-:W-:Y:S02]  /*0ab0*/  @P1 IMAD.IADD R17, R17, 0x1, R13 ;  /* 0x0000000111111824 */ /* 0x000fe400078e020d */
[----:B-1----:R-:W-:-:S04]  /*0ac0*/  @!P1 IMAD.WIDE.U32 R8, R4, R11, R8 ;  /* 0x0000000b04089225 */ /* 0x002fc800078e0008 */
[----:B------:R-:W-:Y:S02]  /*0ad0*/  @!P1 IMAD.MOV.U32 R16, RZ, RZ, R8 ;  /* 0x000000ffff109224 */ /* 0x000fe400078e0008 */
[----:B------:R-:W-:Y:S01]  /*0ae0*/  @!P1 IMAD.MOV.U32 R17, RZ, RZ, R9 ;  /* 0x000000ffff119224 */ /* 0x000fe200078e0009 */
[----:B------:R-:W-:Y:S06]  /*0af0*/  @!P2 BRA `(.L_x_6) ;  /* 0x00000000000ca947 */ /* 0x000fec0003800000 */
[----:B------:R-:W-:Y:S01]  /*0b00*/  UCGABAR_WAIT ;  /* 0x0000000000007dc7 */ /* 0x000fe20008000000 */
[----:B------:R-:W-:Y:S01]  /*0b10*/  CCTL.IVALL ;  /* 0x00000000ff00798f */ /* 0x000fe20002000000 */
[----:B------:R-:W-:Y:S05]  /*0b20*/  BRA `(.L_x_7) ;  /* 0x0000000000047947 */ /* 0x000fea0003800000 */
.L_x_6:
[----:B------:R-:W-:Y:S06]  /*0b30*/  BAR.SYNC.DEFER_BLOCKING 0x0 ;  /* 0x0000000000007b1d */ /* 0x000fec0000010000 */
.L_x_7:
[----:B------:R-:W-:Y:S05]  /*0b40*/  @!P3 BRA `(.L_x_8) ;  /* 0x0000003c009cb947 */ /* 0x000fea0003800000 */
[----:B------:R-:W-:-:S13]  /*0b50*/  ISETP.GT.U32.AND P0, PT, R6, 0x1, PT ;  /* 0x000000010600780c */ /* 0x000fda0003f04070 */
[----:B------:R-:W-:Y:S05]  /*0b60*/  @P0 EXIT ;  /* 0x000000000000094d */ /* 0x000fea0003800000 */
[----:B------:R-:W-:Y:S01]  /*0b70*/  ULDC.64 UR4, c[0x0][0x650] ;  /* 0x0001940000047ab9 */ /* 0x000fe20000000a00 */
[----:B------:R-:W-:Y:S01]  /*0b80*/  PRMT R0, RZ, 0x7610, R0 ;  /* 0x00007610ff007816 */ /* 0x000fe20000000000 */
[----:B------:R-:W-:Y:S01]  /*0b90*/  IMAD.MOV.U32 R60, RZ, RZ, -0x1 ;  /* 0xffffffffff3c7424 */ /* 0x000fe200078e00ff */
[----:B------:R-:W-:Y:S01]  /*0ba0*/  ISETP.GE.U32.AND P0, PT, R16, UR4, PT ;  /* 0x0000000410007c0c */ /* 0x000fe2000bf06070 */
[----:B------:R-:W-:Y:S02]  /*0bb0*/  IMAD.MOV.U32 R61, RZ, RZ, -0x1 ;  /* 0xffffffffff3d7424 */ /* 0x000fe400078e00ff */
[----:B------:R-:W-:Y:S01]  /*0bc0*/  IMAD.MOV.U32 R59, RZ, RZ, -0x1 ;  /* 0xffffffffff3b7424 */ /* 0x000fe200078e00ff */
[----:B------:R-:W-:-:S13]  /*0bd0*/  ISETP.GE.U32.AND.EX P0, PT, R17, UR5, PT, P0 ;  /* 0x0000000511007c0c */ /* 0x000fda000bf06100 */
[----:B------:R-:W-:Y:S05]  /*0be0*/  @P0 BRA `(.L_x_9) ;  /* 0x0000000400280947 */ /* 0x000fea0003800000 */
[----:B------:R-:W0:Y:S01]  /*0bf0*/  LDC.64 R24, c[0x0][0x628] ;  /* 0x00018a00ff187b82 */ /* 0x000e220000000a00 */
[----:B------:R-:W-:Y:S02]  /*0c00*/  IMAD.MOV.U32 R8, RZ, RZ, R16 ;  /* 0x000000ffff087224 */ /* 0x000fe400078e0010 */
[----:B------:R-:W-:-:S05]  /*0c10*/  IMAD.MOV.U32 R9, RZ, RZ, R17 ;  /* 0x000000ffff097224 */ /* 0x000fca00078e0011 */
[----:B------:R-:W1:Y:S08]  /*0c20*/  LDC R0, c[0x0][0x630] ;  /* 0x00018c00ff007b82 */ /* 0x000e700000000800 */
[----:B------:R-:W2:Y:S01]  /*0c30*/  LDC.64 R26, c[0x0][0x620] ;  /* 0x00018800ff1a7b82 */ /* 0x000ea20000000a00 */
[----:B0-----:R-:W-:-:S04]  /*0c40*/  ISETP.NE.U32.AND P0, PT, R24, RZ, PT ;  /* 0x000000ff1800720c */ /* 0x001fc80003f05070 */
[----:B------:R-:W-:-:S13]  /*0c50*/  ISETP.NE.AND.EX P0, PT, R25, RZ, PT, P0 ;  /* 0x000000ff1900720c */ /* 0x000fda0003f05300 */
[----:B-12---:R-:W-:Y:S05]  /*0c60*/  @!P0 BRA `(.L_x_10) ;  /* 0x0000000000288947 */ /* 0x006fea0003800000 */
[----:B------:R-:W0:Y:S02]  /*0c70*/  LDC R13, c[0x0][0x634] ;  /* 0x00018d00ff0d7b82 */ /* 0x000e240000000800 */
[----:B0-----:R-:W-:-:S05]  /*0c80*/  IADD3 R13, P0, R16, R13, RZ ;  /* 0x0000000d100d7210 */ /* 0x001fca0007f1e0ff */
[----:B------:R-:W-:-:S04]  /*0c90*/  IMAD.X R15, RZ, RZ, R17, P0 ;  /* 0x000000ffff0f7224 */ /* 0x000fc800000e0611 */
[----:B------:R-:W-:-:S04]  /*0ca0*/  IMAD.WIDE.U32 R8, R15, R24, RZ ;  /* 0x000000180f087225 */ /* 0x000fc800078e00ff */
[----:B------:R-:W-:-:S04]  /*0cb0*/  IMAD.WIDE.U32 R10, P0, R13, R25, R8 ;  /* 0x000000190d0a7225 */ /* 0x000fc80007800008 */
[----:B------:R-:W-:-:S04]  /*0cc0*/  IMAD.WIDE.U32 R8, R13, R24, RZ ;  /* 0x000000180d087225 */ /* 0x000fc800078e00ff */
[----:B------:R-:W-:Y:S01]  /*0cd0*/  IMAD.X R13, RZ, RZ, RZ, P0 ;  /* 0x000000ffff0d7224 */ /* 0x000fe200000e06ff */
[----:B------:R-:W-:Y:S01]  /*0ce0*/  IADD3 RZ, P0, R9, R10, RZ ;  /* 0x0000000a09ff7210 */ /* 0x000fe20007f1e0ff */
[----:B------:R-:W-:-:S04]  /*0cf0*/  IMAD.MOV.U32 R12, RZ, RZ, R11 ;  /* 0x000000ffff0c7224 */ /* 0x000fc800078e000b */
[----:B------:R-:W-:-:S08]  /*0d00*/  IMAD.WIDE.U32.X R8, R15, R25, R12, P0 ;  /* 0x000000190f087225 */ /* 0x000fd000000e040c */
.L_x_10:
[----:B------:R-:W0:Y:S01]  /*0d10*/  LDC.64 R24, c[0x0][0x640] ;  /* 0x00019000ff187b82 */ /* 0x000e220000000a00 */
[-CC-:B------:R-:W-:Y:S01]  /*0d20*/  SHF.R.U64 R59, R8, R0.reuse, R9.reuse ;  /* 0x00000000083b7219 */ /* 0x180fe20000001209 */
[----:B------:R-:W-:Y:S01]  /*0d30*/  IMAD R30, R7, R21, R4 ;  /* 0x00000015071e7224 */ /* 0x000fe200078e0204 */
[----:B------:R-:W-:Y:S01]  /*0d40*/  SHF.R.U32.HI R0, RZ, R0, R9 ;  /* 0x00000000ff007219 */ /* 0x000fe20000011609 */
[----:B------:R-:W-:Y:S01]  /*0d50*/  IMAD.MOV.U32 R21, RZ, RZ, 0x1 ;  /* 0x00000001ff157424 */ /* 0x000fe200078e00ff */
[----:B------:R-:W-:-:S03]  /*0d60*/  IADD3 R5, P0, RZ, -R59, RZ ;  /* 0x8000003bff057210 */ /* 0x000fc60007f1e0ff */
[----:B------:R-:W1:Y:S02]  /*0d70*/  LDC R6, c[0x0][0x618] ;  /* 0x00018600ff067b82 */ /* 0x000e640000000800 */
[----:B------:R-:W-:-:S04]  /*0d80*/  IMAD.X R9, RZ, RZ, ~R0, P0 ;  /* 0x000000ffff097224 */ /* 0x000fc800000e0e00 */
[-C--:B------:R-:W-:Y:S02]  /*0d90*/  IMAD R0, R9, R26.reuse, RZ ;  /* 0x0000001a09007224 */ /* 0x080fe400078e02ff */
[----:B------:R-:W2:Y:S01]  /*0da0*/  LDC R11, c[0x0][0x608] ;  /* 0x00018200ff0b7b82 */ /* 0x000ea20000000800 */
[----:B------:R-:W-:-:S04]  /*0db0*/  IMAD.WIDE.U32 R8, R5, R26, R16 ;  /* 0x0000001a05087225 */ /* 0x000fc800078e0010 */
[----:B------:R-:W-:-:S03]  /*0dc0*/  IMAD R5, R5, R27, R0 ;  /* 0x0000001b05057224 */ /* 0x000fc600078e0200 */
[----:B------:R-:W3:Y:S01]  /*0dd0*/  LDC R12, c[0x0][0x658] ;  /* 0x00019600ff0c7b82 */ /* 0x000ee20000000800 */
[----:B0-----:R-:W-:Y:S01]  /*0de0*/  ISETP.NE.U32.AND P0, PT, R24, RZ, PT ;  /* 0x000000ff1800720c */ /* 0x001fe20003f05070 */
[----:B------:R-:W-:Y:S02]  /*0df0*/  IMAD.IADD R5, R9, 0x1, R5 ;  /* 0x0000000109057824 */ /* 0x000fe400078e0205 */
[----:B------:R-:W-:Y:S01]  /*0e00*/  IMAD.MOV.U32 R9, RZ, RZ, -0x1 ;  /* 0xffffffffff097424 */ /* 0x000fe200078e00ff */
[----:B------:R-:W-:-:S03]  /*0e10*/  ISETP.NE.AND.EX P0, PT, R25, RZ, PT, P0 ;  /* 0x000000ff1900720c */ /* 0x000fc60003f05300 */
[----:B------:R-:W0:Y:S01]  /*0e20*/  LDC R15, c[0x0][0x600] ;  /* 0x00018000ff0f7b82 */ /* 0x000e220000000800 */
[-CC-:B-1----:R-:W-:Y:S02]  /*0e30*/  SHF.R.U64 R13, R8, R6.reuse, R5.reuse ;  /* 0x00000006080d7219 */ /* 0x182fe40000001205 */
[----:B------:R-:W-:-:S05]  /*0e40*/  SHF.R.U32.HI R0, RZ, R6, R5 ;  /* 0x00000006ff007219 */ /* 0x000fca0000011605 */
[----:B------:R-:W1:Y:S01]  /*0e50*/  LDC R14, c[0x0][0x648] ;  /* 0x00019200ff0e7b82 */ /* 0x000e620000000800 */
[-CC-:B--2---:R-:W-:Y:S02]  /*0e60*/  SHF.R.U64 R27, R13, R11.reuse, R0.reuse ;  /* 0x0000000b0d1b7219 */ /* 0x184fe40000001200 */
[----:B------:R-:W-:-:S05]  /*0e70*/  SHF.R.U32.HI R5, RZ, R11, R0 ;  /* 0x0000000bff057219 */ /* 0x000fca0000011600 */
[----:B------:R-:W2:Y:S01]  /*0e80*/  LDC R20, c[0x0][0x638] ;  /* 0x00018e00ff147b82 */ /* 0x000ea20000000800 */
[-CC-:B---3--:R-:W-:Y:S02]  /*0e90*/  SHF.R.U64 R28, R27, R12.reuse, R5.reuse ;  /* 0x0000000c1b1c7219 */ /* 0x188fe40000001205 */
[-C--:B------:R-:W-:Y:S02]  /*0ea0*/  SHF.L.U32 R0, R9, R12.reuse, RZ ;  /* 0x0000000c09007219 */ /* 0x080fe400000006ff */
[----:B------:R-:W-:Y:S01]  /*0eb0*/  SHF.R.U32.HI R5, RZ, R12, R5 ;  /* 0x0000000cff057219 */ /* 0x000fe20000011605 */
[----:B------:R-:W-:Y:S01]  /*0ec0*/  IMAD.MOV.U32 R4, RZ, RZ, R28 ;  /* 0x000000ffff047224 */ /* 0x000fe200078e001c */
[----:B------:R-:W-:Y:S01]  /*0ed0*/  LOP3.LUT R10, RZ, R0, RZ, 0x33, !PT ;  /* 0x00000000ff0a7212 */ /* 0x000fe200078e33ff */
[----:B------:R-:W3:Y:S01]  /*0ee0*/  LDC R26, c[0x0][0x610] ;  /* 0x00018400ff1a7b82 */ /* 0x000ee20000000800 */
[----:B------:R-:W-:Y:S05]  /*0ef0*/  @!P0 BRA `(.L_x_11) ;  /* 0x0000000000288947 */ /* 0x000fea0003800000 */
[----:B------:R-:W4:Y:S02]  /*0f00*/  LDC R9, c[0x0][0x64c] ;  /* 0x00019300ff097b82 */ /* 0x000f240000000800 */
[----:B----4-:R-:W-:-:S05]  /*0f10*/  IADD3 R9, P0, R28, R9, RZ ;  /* 0x000000091c097210 */ /* 0x010fca0007f1e0ff */
        /* <DEDUP_REMOVED lines=8> */
.L_x_11:
[----:B-1----:R-:W-:Y:S01]  /*0fa0*/  SHF.R.U64 R4, R4, R14, R5 ;  /* 0x0000000e04047219 */ /* 0x002fe20000001205 */
[----:B0-----:R-:W-:Y:S01]  /*0fb0*/  VIADD R6, R15, 0xffffffff ;  /* 0xffffffff0f067836 */ /* 0x001fe20000000000 */
[----:B------:R-:W-:Y:S02]  /*0fc0*/  SHF.L.U32 R0, R21, R12, RZ ;  /* 0x0000000c15007219 */ /* 0x000fe400000006ff */
[----:B------:R-:W-:Y:S01]  /*0fd0*/  LOP3.LUT R5, R27, R10, RZ, 0xc0, !PT ;  /* 0x0000000a1b057212 */ /* 0x000fe200078ec0ff */
[----:B------:R-:W-:Y:S01]  /*0fe0*/  IMAD.MOV R7, RZ, RZ, -R4 ;  /* 0x000000ffff077224 */ /* 0x000fe200078e0a04 */
[----:B------:R-:W-:Y:S02]  /*0ff0*/  SEL R3, R3, R30, !P1 ;  /* 0x0000001e03037207 */ /* 0x000fe40004800000 */
[----:B------:R-:W-:Y:S01]  /*1000*/  LOP3.LUT R6, R13, R6, RZ, 0xc0, !PT ;  /* 0x000000060d067212 */ /* 0x000fe200078ec0ff */
[----:B------:R-:W-:Y:S02]  /*1010*/  IMAD R4, R0, R4, R5 ;  /* 0x0000000400047224 */ /* 0x000fe400078e0205 */
[----:B--2---:R-:W-:-:S02]  /*1020*/  IMAD R0, R7, R20, R28 ;  /* 0x0000001407007224 */ /* 0x004fc400078e021c */
[----:B---3--:R-:W-:Y:S02]  /*1030*/  IMAD R3, R4, R26, R3 ;  /* 0x0000001a04037224 */ /* 0x008fe400078e0203 */
[----:B------:R-:W-:Y:S02]  /*1040*/  IMAD R60, R0, R15, R6 ;  /* 0x0000000f003c7224 */ /* 0x000fe400078e0206 */
[----:B------:R-:W-:-:S03]  /*1050*/  IMAD.MOV.U32 R4, RZ, RZ, 0x1 ;  /* 0x00000001ff047424 */ /* 0x000fc600078e00ff */
[----:B------:R-:W-:Y:S02]  /*1060*/  SEL R61, R60, R3, !P1 ;  /* 0x000000033c3d7207 */ /* 0x000fe40004800000 */
[----:B------:R-:W-:Y:S02]  /*1070*/  PRMT R0, R4, 0x7610, R0 ;  /* 0x0000761004007816 */ /* 0x000fe40000000000 */
[----:B------:R-:W-:-:S07]  /*1080*/  SEL R60, R3, R60, !P1 ;  /* 0x0000003c033c7207 */ /* 0x000fce0004800000 */
.L_x_9:
[----:B------:R-:W-:-:S08]  /*1090*/  NOP ;  /* 0x0000000000007918 */ /* 0x000fd00000000000 */
[----:B------:R-:W0:Y:S02]  /*10a0*/  USETMAXREG.TRY_ALLOC.CTAPOOL UP0, 0xe8 ;  /* 0x000000e8000079c8 */ /* 0x000e240008000600 */
[----:B0-----:R-:W-:-:S13]  /*10b0*/  PLOP3.LUT P0, PT, PT, PT, UP0, 0x80, 0x0 ;  /* 0x000000000000781c */ /* 0x001fda0003f0f008 */
[----:B------:R-:W-:Y:S05]  /*10c0*/  @!P0 BRA `(.L_x_9) ;  /* 0xfffffffc00f08947 */ /* 0x000fea000383ffff */
[----:B------:R-:W-:Y:S01]  /*10d0*/  ULDC.64 UR4, c[0x0][0x598] ;  /* 0x0001660000047ab9 */ /* 0x000fe20000000a00 */
[----:B------:R-:W-:Y:S01]  /*10e0*/  ULDC.64 UR36, c[0x0][0x208] ;  /* 0x0000820000247ab9 */ /* 0x000fe20000000a00 */
[----:B------:R-:W-:-:S04]  /*10f0*/  ISETP.NE.U32.AND P0, PT, RZ, UR4, PT ;  /* 0x00000004ff007c0c */ /* 0x000fc8000bf05070 */
[----:B------:R-:W-:-:S13]  /*1100*/  ISETP.NE.AND.EX P0, PT, RZ, UR5, PT, P0 ;  /* 0x00000005ff007c0c */ /* 0x000fda000bf05300 */
[----:B------:R-:W-:Y:S05]  /*1110*/  @!P0 BRA `(.L_x_12) ;  /* 0x00000000001c8947 */ /* 0x000fea0003800000 */
[----:B------:R-:W0:Y:S02]  /*1120*/  LDC.64 R4, c[0x0][0x598] ;  /* 0x00016600ff047b82 */ /* 0x000e240000000a00 */
[----:B0-----:R-:W2:Y:S02]  /*1130*/  LDG.E.64 R4, desc[UR36][R4.64] ;  /* 0x0000002404047981 */ /* 0x001ea4000c1e1b00 */
[----:B--2---:R-:W-:-:S04]  /*1140*/  ISETP.NE.U32.AND P0, PT, R4, RZ, PT ;  /* 0x000000ff0400720c */ /* 0x004fc80003f05070 */
[----:B------:R-:W-:-:S13]  /*1150*/  ISETP.NE.AND.EX P0, PT, R5, RZ, PT, P0 ;  /* 0x000000ff0500720c */ /* 0x000fda0003f05300 */
[----:B------:R-:W-:Y:S05]  /*1160*/  @!P0 BRA `(.L_x_12) ;  /* 0x0000000000088947 */ /* 0x000fea0003800000 */
[----:B------:R0:W5:Y:S01]  /*1170*/  LD.E R56, desc[UR36][R4.64] ;  /* 0x0000002404387980 */ /* 0x000162000c101900 */
[----:B------:R-:W-:Y:S05]  /*1180*/  BRA `(.L_x_13) ;  /* 0x0000000000247947 */ /* 0x000fea0003800000 */
.L_x_12:
[----:B------:R-:W-:Y:S02]  /*1190*/  ULDC.64 UR4, c[0x0][0x588] ;  /* 0x0001620000047ab9 */ /* 0x000fe40000000a00 */
[----:B------:R-:W-:-:S04]  /*11a0*/  ISETP.NE.U32.AND P0, PT, RZ, UR4, PT ;  /* 0x00000004ff007c0c */ /* 0x000fc8000bf05070 */
[----:B------:R-:W-:-:S13]  /*11b0*/  ISETP.NE.AND.EX P0, PT, RZ, UR5, PT, P0 ;  /* 0x00000005ff007c0c */ /* 0x000fda000bf05300 */
[----:B------:R-:W-:Y:S05]  /*11c0*/  @!P0 BRA `(.L_x_14) ;  /* 0x00000000000c8947 */ /* 0x000fea0003800000 */
[----:B------:R-:W0:Y:S02]  /*11d0*/  LDC.64 R56, c[0x0][0x588] ;  /* 0x00016200ff387b82 */ /* 0x000e240000000a00 */
[----:B0-----:R1:W5:Y:S01]  /*11e0*/  LDG.E R56, desc[UR36][R56.64] ;  /* 0x0000002438387981 */ /* 0x001362000c1e1900 */
[----:B------:R-:W-:Y:S05]  /*11f0*/  BRA `(.L_x_13) ;  /* 0x0000000000087947 */ /* 0x000fea0003800000 */
.L_x_14:
[----:B------:R-:W-:Y:S02]  /*1200*/  ULDC UR4, c[0x0][0x580] ;  /* 0x0001600000047ab9 */ /* 0x000fe40000000800 */
[----:B------:R-:W-:-:S07]  /*1210*/  IMAD.U32 R56, RZ, RZ, UR4 ;  /* 0x00000004ff387e24 */ /* 0x000fce000f8e00ff */
.L_x_13:
[----:B------:R-:W-:Y:S02]  /*1220*/  ULDC.64 UR4, c[0x0][0x5a0] ;  /* 0x0001680000047ab9 */ /* 0x000fe40000000a00 */
[----:B------:R-:W-:-:S04]  /*1230*/  ISETP.NE.U32.AND P0, PT, RZ, UR4, PT ;  /* 0x00000004ff007c0c */ /* 0x000fc8000bf05070 */
[----:B------:R-:W-:-:S13]  /*1240*/  ISETP.NE.AND.EX P0, PT, RZ, UR5, PT, P0 ;  /* 0x00000005ff007c0c */ /* 0x000fda000bf05300 */
[----:B------:R-:W-:Y:S05]  /*1250*/  @!P0 BRA `(.L_x_15) ;  /* 0x00000000001c8947 */ /* 0x000fea0003800000 */
[----:B0-----:R-:W0:Y:S02]  /*1260*/  LDC.64 R4, c[0x0][0x5a0] ;  /* 0x00016800ff047b82 */ /* 0x001e240000000a00 */
[----:B0-----:R-:W2:Y:S02]  /*1270*/  LDG.E.64 R4, desc[UR36][R4.64] ;  /* 0x0000002404047981 */ /* 0x001ea4000c1e1b00 */
[----:B--2---:R-:W-:-:S04]  /*1280*/  ISETP.NE.U32.AND P0, PT, R4, RZ, PT ;  /* 0x000000ff0400720c */ /* 0x004fc80003f05070 */
[----:B------:R-:W-:-:S13]  /*1290*/  ISETP.NE.AND.EX P0, PT, R5, RZ, PT, P0 ;  /* 0x000000ff0500720c */ /* 0x000fda0003f05300 */
[----:B------:R-:W-:Y:S05]  /*12a0*/  @!P0 BRA `(.L_x_15) ;  /* 0x0000000000088947 */ /* 0x000fea0003800000 */
[----:B-1----:R0:W5:Y:S01]  /*12b0*/  LD.E R57, desc[UR36][R4.64] ;  /* 0x0000002404397980 */ /* 0x002162000c101900 */
[----:B------:R-:W-:Y:S05]  /*12c0*/  BRA `(.L_x_16) ;  /* 0x0000000000247947 */ /* 0x000fea0003800000 */
.L_x_15:
[----:B------:R-:W-:Y:S02]  /*12d0*/  ULDC.64 UR4, c[0x0][0x590] ;  /* 0x0001640000047ab9 */ /* 0x000fe40000000a00 */
[----:B------:R-:W-:-:S04]  /*12e0*/  ISETP.NE.U32.AND P0, PT, RZ, UR4, PT ;  /* 0x00000004ff007c0c */ /* 0x000fc8000bf05070 */
[----:B------:R-:W-:-:S13]  /*12f0*/  ISETP.NE.AND.EX P0, PT, RZ, UR5, PT, P0 ;  /* 0x00000005ff007c0c */ /* 0x000fda000bf05300 */
[----:B------:R-:W-:Y:S05]  /*1300*/  @!P0 BRA `(.L_x_17) ;  /* 0x00000000000c8947 */ /* 0x000fea0003800000 */
[----:B0-----:R-:W1:Y:S02]  /*1310*/  LDC.64 R4, c[0x0][0x590] ;  /* 0x00016400ff047b82 */ /* 0x001e640000000a00 */
[----:B-1----:R1:W5:Y:S01]  /*1320*/  LDG.E R57, desc[UR36][R4.64] ;  /* 0x0000002404397981 */ /* 0x002362000c1e1900 */
[----:B------:R-:W-:Y:S05]  /*1330*/  BRA `(.L_x_16) ;  /* 0x0000000000087947 */ /* 0x000fea0003800000 */
.L_x_17:
[----:B------:R-:W-:Y:S02]  /*1340*/  ULDC UR4, c[0x0][0x584] ;  /* 0x0001610000047ab9 */ /* 0x000fe40000000800 */
[----:B-1----:R-:W-:-:S07]  /*1350*/  IMAD.U32 R57, RZ, RZ, UR4 ;  /* 0x00000004ff397e24 */ /* 0x002fce000f8e00ff */
.L_x_16:
[----:B------:R-:W-:-:S13]  /*1360*/  LOP3.LUT P0, RZ, R0, 0xff, RZ, 0xc0, !PT ;  /* 0x000000ff00ff7812 */ /* 0x000fda000780c0ff */
[----:B------:R-:W-:Y:S05]  /*1370*/  @!P0 EXIT ;  /* 0x000000000000894d */ /* 0x000fea0003800000 */
[----:B------:R-:W-:Y:S01]  /*1380*/  ULDC UR4, c[0x0][0x28c] ;  /* 0x0000a30000047ab9 */ /* 0x000fe20000000800 */
[----:B------:R-:W-:Y:S01]  /*1390*/  LOP3.LUT R58, R19, 0x1, RZ, 0xfc, !PT ;  /* 0x00000001133a7812 */ /* 0x000fe200078efcff */
[----:B------:R-:W-:Y:S01]  /*13a0*/  UIADD3 UR4, UR4, 0x1f, URZ ;  /* 0x0000001f04047890 */ /* 0x000fe2000fffe03f */
[----:B------:R-:W-:Y:S01]  /*13b0*/  UMOV UR38, URZ ;  /* 0x0000003f00267c82 */ /* 0x000fe20008000000 */
[----:B------:R-:W-:Y:S02]  /*13c0*/  UMOV UR39, URZ ;  /* 0x0000003f00277c82 */ /* 0x000fe40008000000 */
[----:B------:R-:W-:-:S04]  /*13d0*/  USHF.R.S32.HI UR5, URZ, 0x1f, UR4 ;  /* 0x0000001f3f057899 */ /* 0x000fc80008011404 */
[----:B------:R-:W-:-:S04]  /*13e0*/  ULEA.HI UR5, UR5, UR4, URZ, 0x5 ;  /* 0x0000000405057291 */ /* 0x000fc8000f8f283f */
[----:B------:R-:W-:-:S12]  /*13f0*/  USHF.R.S32.HI UR40, URZ, 0x5, UR5 ;  /* 0x000000053f287899 */ /* 0x000fd80008011405 */
.L_x_101:
[----:B------:R-:W-:Y:S01]  /*1400*/  LOP3.LUT R0, R18, 0x80, RZ, 0xc0, !PT ;  /* 0x0000008012007812 */ /* 0x000fe200078ec0ff */
[----:B--2---:R-:W2:Y:S01]  /*1410*/  S2UR UR7, SR_CgaCtaId ;  /* 0x00000000000779c3 */ /* 0x004ea20000008800 */
[----:B------:R-:W-:Y:S02]  /*1420*/  UMOV UR6, 0x400 ;  /* 0x0000040000067882 */ /* 0x000fe40000000000 */
[----:B------:R-:W-:-:S06]  /*1430*/  SHF.R.U32.HI R0, RZ, 0x7, R0 ;  /* 0x00000007ff007819 */ /* 0x000fcc0000011600 */
[----:B---3--:R-:W3:Y:S01]  /*1440*/  SHFL.IDX PT, R0, R0, RZ, 0x1f ;  /* 0x00001fff00007589 */ /* 0x008ee200000e0000 */
[----:B--2---:R-:W-:Y:S01]  /*1450*/  ULEA UR6, UR7, UR6, 0x18 ;  /* 0x0000000607067291 */ /* 0x004fe2000f8ec03f */
[----:B---3--:R-:W-:-:S13]  /*1460*/  R2UR UR4, R0 ;  /* 0x00000000000472ca */ /* 0x008fda00000e0000 */
[----:B------:R-:W-:-:S04]  /*1470*/  ULEA.HI UR5, UR4, UR4, URZ, 0x1 ;  /* 0x0000000404057291 */ /* 0x000fc8000f8f083f */
[----:B------:R-:W-:-:S04]  /*1480*/  ULOP3.LUT UR5, UR5, 0xffffe, URZ, 0xc0, !UPT ;  /* 0x000ffffe05057892 */ /* 0x000fc8000f8ec03f */
[----:B------:R-:W-:-:S03]  /*1490*/  UIADD3 UR5, UR4, -UR5, URZ ;  /* 0x8000000504057290 */ /* 0x000fc6000fffe03f */
[----:B------:R-:W-:Y:S01]  /*14a0*/  ULDC UR4, c[0x0][0x28c] ;  /* 0x0000a30000047ab9 */ /* 0x000fe20000000800 */
[----:B------:R-:W-:Y:S01]  /*14b0*/  ULEA UR5, UR5, UR6, 0xc ;  /* 0x0000000605057291 */ /* 0x000fe2000f8e603f */
[----:B------:R-:W-:-:S03]  /*14c0*/  ISETP.LT.AND P0, PT, RZ, UR4, PT ;  /* 0x00000004ff007c0c */ /* 0x000fc6000bf01270 */
[----:B------:R-:W-:-:S04]  /*14d0*/  UIADD3 UR5, UR5, 0x200, URZ ;  /* 0x0000020005057890 */ /* 0x000fc8000fffe03f */
[----:B------:R-:W-:-:S04]  /*14e0*/  USHF.R.U32.HI UR5, URZ, 0x4, UR5 ;  /* 0x000000043f057899 */ /* 0x000fc80008011605 */
[----:B------:R-:W-:Y:S02]  /*14f0*/  ULOP3.LUT UR41, UR5, 0x3fff, URZ, 0xc0, !UPT ;  /* 0x00003fff05297892 */ /* 0x000fe4000f8ec03f */
[----:B01---5:R-:W-:Y:S10]  /*1500*/  @P0 BRA `(.L_x_18) ;  /* 0x0000000000400947 */ /* 0x023ff40003800000 */
[----:B------:R-:W-:Y:S01]  /*1510*/  MOV R0, 0x0 ;  /* 0x0000000000007802 */ /* 0x000fe20000000f00 */
[----:B------:R-:W-:Y:S01]  /*1520*/  ULDC.64 UR4, c[0x4][0x68] ;  /* 0x01001a0000047ab9 */ /* 0x000fe20000000a00 */
[----:B------:R-:W-:Y:S01]  /*1530*/  ULDC.64 UR6, c[0x4][0x8] ;  /* 0x0100020000067ab9 */ /* 0x000fe20000000a00 */
[----:B01----:R-:W-:Y:S01]  /*1540*/  IMAD.U32 R4, RZ, RZ, UR4 ;  /* 0x00000004ff047e24 */ /* 0x003fe2000f8e00ff */
[----:B------:R0:W1:Y:S01]  /*1550*/  LDC.64 R14, c[0x4][R0] ;  /* 0x01000000000e7b82 */ /* 0x0000620000000a00 */
[----:B------:R-:W-:Y:S01]  /*1560*/  IMAD.U32 R5, RZ, RZ, UR5 ;  /* 0x00000005ff057e24 */ /* 0x000fe2000f8e00ff */
[----:B------:R-:W-:Y:S01]  /*1570*/  ULDC.64 UR4, c[0x4][0x70] ;  /* 0x01001c0000047ab9 */ /* 0x000fe20000000a00 */
[----:B------:R-:W-:Y:S02]  /*1580*/  IMAD.U32 R10, RZ, RZ, UR6 ;  /* 0x00000006ff0a7e24 */ /* 0x000fe4000f8e00ff */
[----:B------:R-:W-:Y:S02]  /*1590*/  IMAD.U32 R6, RZ, RZ, UR4 ;  /* 0x00000004ff067e24 */ /* 0x000fe4000f8e00ff */
[----:B------:R-:W-:-:S02]  /*15a0*/  IMAD.U32 R7, RZ, RZ, UR5 ;  /* 0x00000005ff077e24 */ /* 0x000fc4000f8e00ff */
[----:B------:R-:W-:Y:S02]  /*15b0*/  IMAD.U32 R11, RZ, RZ, UR7 ;  /* 0x00000007ff0b7e24 */ /* 0x000fe4000f8e00ff */
[----:B------:R-:W-:Y:S02]  /*15c0*/  IMAD.MOV.U32 R8, RZ, RZ, 0x1e1 ;  /* 0x000001e1ff087424 */ /* 0x000fe400078e00ff */
[----:B------:R-:W-:Y:S02]  /*15d0*/  IMAD.MOV.U32 R12, RZ, RZ, 0x1 ;  /* 0x00000001ff0c7424 */ /* 0x000fe400078e00ff */
[----:B0-----:R-:W-:-:S07]  /*15e0*/  IMAD.MOV.U32 R13, RZ, RZ, RZ ;  /* 0x000000ffff0d7224 */ /* 0x001fce00078e00ff */
[----:B------:R-:W-:-:S07]  /*15f0*/  LEPC R20, `(.L_x_18) ;  /* 0x000000001014794e */ /* 0x000fce0000000000 */
[----:B-1---5:R-:W-:Y:S05]  /*1600*/  CALL.ABS.NOINC R14 ;  /* 0x000000000e007343 */ /* 0x022fea0003c00000 */
.L_x_18:
[----:B------:R-:W-:-:S13]  /*1610*/  ISETP.NE.AND P0, PT, R58, 0x3, PT ;  /* 0x000000033a00780c */ /* 0x000fda0003f05270 */
[----:B------:R-:W-:Y:S05]  /*1620*/  @!P0 BRA `(.L_x_19) ;  /* 0x0000000000048947 */ /* 0x000fea0003800000 */
[----:B------:R-:W-:Y:S01]  /*1630*/  BPT.TRAP 0x1 ;  /* 0x000000040000795c */ /* 0x000fe20000300000 */
.L_x_19:
[----:B------:R-:W2:Y:S01]  /*1640*/  S2UR UR5, SR_CgaCtaId ;  /* 0x00000000000579c3 */ /* 0x000ea20000008800 */
[----:B------:R-:W-:Y:S01]  /*1650*/  UMOV UR4, 0x400 ;  /* 0x0000040000047882 */ /* 0x000fe20000000000 */
[----:B------:R-:W-:Y:S02]  /*1660*/  IMAD.U32 R0, RZ, RZ, UR38 ;  /* 0x00000026ff007e24 */ /* 0x000fe4000f8e00ff */
[----:B------:R-:W-:-:S03]  /*1670*/  IMAD.U32 R3, RZ, RZ, UR39 ;  /* 0x00000027ff037e24 */ /* 0x000fc6000f8e00ff */
[----:B------:R-:W-:Y:S01]  /*1680*/  SHF.L.U32 R0, R0, 0x1f, RZ ;  /* 0x0000001f00007819 */ /* 0x000fe200000006ff */
[----:B--2---:R-:W-:-:S06]  /*1690*/  ULEA UR4, UR5, UR4, 0x18 ;  /* 0x0000000405047291 */ /* 0x004fcc000f8ec03f */
[----:B------:R-:W-:-:S04]  /*16a0*/  IMAD.U32 R6, RZ, RZ, UR4 ;  /* 0x00000004ff067e24 */ /* 0x000fc8000f8e00ff */
[----:B------:R-:W-:-:S04]  /*16b0*/  IMAD R3, R3, 0x8, R6 ;  /* 0x0000000803037824 */ /* 0x000fc800078e0206 */
[----:B------:R2:W3:Y:S01]  /*16c0*/  SYNCS.PHASECHK.TRANS64.TRYWAIT P1, [R3+URZ], R0 ;  /* 0x00000000030075a7 */ /* 0x0004e2000802017f */
[----:B------:R-:W-:Y:S05]  /*16d0*/  @!P0 BRA `(.L_x_20) ;  /* 0x0000000000048947 */ /* 0x000fea0003800000 */
[----:B------:R-:W-:Y:S01]  /*16e0*/  BPT.TRAP 0x1 ;  /* 0x000000040000795c */ /* 0x000fe20000300000 */
.L_x_20:
[----:B---3--:R-:W-:Y:S05]  /*16f0*/  @P1 BRA `(.L_x_21) ;  /* 0x0000000000081947 */ /* 0x008fea0003800000 */
[----:B------:R-:W3:Y:S02]  /*1700*/  SYNCS.PHASECHK.TRANS64.TRYWAIT P1, [R3+URZ], R0 ;  /* 0x00000000030075a7 */ /* 0x000ee4000802017f */
[----:B---3--:R-:W-:Y:S05]  /*1710*/  @!P1 BRA `(.L_x_22) ;  /* 0x0000005000589947 */ /* 0x008fea0003800000 */
.L_x_21:
[----:B------:R-:W-:-:S04]  /*1720*/  UISETP.LT.AND UP0, UPT, UR40, 0x1, UPT ;  /* 0x000000012800788c */ /* 0x000fc8000bf01270 */
[----:B------:R-:W-:-:S06]  /*1730*/  USEL UR4, UR40, 0x1, UP0 ;  /* 0x0000000128047887 */ /* 0x000fcc0008000000 */
[----:B--23--:R-:W-:Y:S01]  /*1740*/  IMAD.U32 R0, RZ, RZ, UR4 ;  /* 0x00000004ff007e24 */ /* 0x00cfe2000f8e00ff */
[----:B------:R-:W-:Y:S05]  /*1750*/  WARPSYNC.ALL ;  /* 0x0000000000007948 */ /* 0x000fea0003800000 */
[----:B------:R-:W-:-:S04]  /*1760*/  IADD3 R0, -R0, UR40, RZ ;  /* 0x0000002800007c10 */ /* 0x000fc8000fffe1ff */
[----:B------:R-:W-:Y:S02]  /*1770*/  ISETP.GE.AND P1, PT, R0, 0x1, PT ;  /* 0x000000010000780c */ /* 0x000fe40003f26270 */
[----:B------:R-:W-:Y:S01]  /*1780*/  R2UR UR4, R6 ;  /* 0x00000000060472ca */ /* 0x000fe200000e0000 */
[----:B------:R-:W-:Y:S01]  /*1790*/  ULOP3.LUT UR41, UR41, 0x10000, URZ, 0xfc, !UPT ;  /* 0x0001000029297892 */ /* 0x000fe2000f8efc3f */
[----:B------:R-:W-:Y:S01]  /*17a0*/  WARPGROUP.ARRIVE ;  /* 0x00000000000079c5 */ /* 0x000fe20000000000 */
[----:B------:R-:W-:Y:S01]  /*17b0*/  UMOV UR5, 0x80000020 ;  /* 0x8000002000057882 */ /* 0x000fe20000000000 */
[----:B------:R-:W-:-:S09]  /*17c0*/  UMOV UR7, 0x80000020 ;  /* 0x8000002000077882 */ /* 0x000fd20000000000 */
[----:B------:R-:W-:-:S04]  /*17d0*/  UIADD3 UR4, UR4, 0x24200, URZ ;  /* 0x0002420004047890 */ /* 0x000fc8000fffe03f */
[----:B------:R-:W-:-:S04]  /*17e0*/  USHF.R.U32.HI UR4, URZ, 0x4, UR4 ;  /* 0x000000043f047899 */ /* 0x000fc80008011604 */
[----:B------:R-:W-:-:S04]  /*17f0*/  ULOP3.LUT UR4, UR4, 0x3fff, URZ, 0xc0, !UPT ;  /* 0x00003fff04047892 */ /* 0x000fc8000f8ec03f */
[----:B------:R-:W-:Y:S02]  /*1800*/  ULOP3.LUT UR9, UR4, 0x10000, URZ, 0xfc, !UPT ;  /* 0x0001000004097892 */ /* 0x000fe4000f8efc3f */
[----:B------:R-:W-:Y:S02]  /*1810*/  ULEA UR4, UR39, UR41, 0x9 ;  /* 0x0000002927047291 */ /* 0x000fe4000f8e483f */
[----:B------:R-:W-:-:S09]  /*1820*/  ULEA UR6, UR39, UR9, 0x8 ;  /* 0x0000000927067291 */ /* 0x000fd2000f8e403f */
[----:B------:R-:W-:Y:S01]  /*1830*/  HGMMA.64x64x16.F32.BF16 R24, gdesc[UR4], RZ, !UPT, gsb0 ;  /* 0x00e00000041879f0 */ /* 0x000fe2000c0018ff */
[----:B------:R-:W-:Y:S02]  /*1840*/  UIADD3 UR4, UR4, 0x2, URZ ;  /* 0x0000000204047890 */ /* 0x000fe4000fffe03f */
[----:B------:R-:W-:Y:S01]  /*1850*/  UIADD3 UR6, UR6, 0x2, URZ ;  /* 0x0000000206067890 */ /* 0x000fe2000fffe03f */
[----:B------:R-:W-:Y:S01]  /*1860*/  UMOV UR5, 0x80000020 ;  /* 0x8000002000057882 */ /* 0x000fe20000000000 */
[----:B------:R-:W-:Y:S01]  /*1870*/  UMOV UR7, 0x80000020 ;  /* 0x8000002000077882 */ /* 0x000fe20000000000 */
[----:B------:R-:W-:Y:S02]  /*1880*/  WARPGROUP.DEPBAR.LE gsb0, 0x0 ;  /* 0x00008000000079c5 */ /* 0x000fe40000010000 */
[----:B------:R-:W-:-:S06]  /*1890*/  WARPGROUP.ARRIVE ;  /* 0x00000000000079c5 */ /* 0x000fcc0000000000 */
[----:B------:R-:W-:Y:S03]  /*18a0*/  HGMMA.64x64x16.F32.BF16 R24, gdesc[UR4], R24, gsb0 ;  /* 0x00e00000041879f0 */ /* 0x000fe60008001818 */
[----:B------:R-:W-:Y:S02]  /*18b0*/  WARPGROUP.DEPBAR.LE gsb0, 0x0 ;  /* 0x00008000000079c5 */ /* 0x000fe40000010000 */
[----:B------:R-:W-:Y:S05]  /*18c0*/  @!P1 BRA `(.L_x_23) ;  /* 0x0000000000e49947 */ /* 0x000fea0003800000 */
[----:B------:R-:W-:Y:S02]  /*18d0*/  UIADD3 UR4, UR39, 0x1, URZ ;  /* 0x0000000127047890 */ /* 0x000fe4000fffe03f */
[----:B------:R-:W-:Y:S02]  /*18e0*/  IMAD.U32 R3, RZ, RZ, UR39 ;  /* 0x00000027ff037e24 */ /* 0x000fe4000f8e00ff */
[----:B------:R-:W-:-:S04]  /*18f0*/  UISETP.NE.AND UP0, UPT, UR4, 0x12, UPT ;  /* 0x000000120400788c */ /* 0x000fc8000bf05270 */
[----:B------:R-:W-:Y:S02]  /*1900*/  USEL UR5, URZ, 0x1, UP0 ;  /* 0x000000013f057887 */ /* 0x000fe40008000000 */
[----:B------:R-:W-:Y:S02]  /*1910*/  USEL UR8, UR4, URZ, UP0 ;  /* 0x0000003f04087287 */ /* 0x000fe40008000000 */
[----:B------:R-:W-:-:S06]  /*1920*/  ULOP3.LUT UR5, UR38, UR5, URZ, 0x3c, !UPT ;  /* 0x0000000526057292 */ /* 0x000fcc000f8e3c3f */
[----:B------:R-:W-:-:S07]  /*1930*/  IMAD.U32 R7, RZ, RZ, UR5 ;  /* 0x00000005ff077e24 */ /* 0x000fce000f8e00ff */
.L_x_30:
[----:B------:R-:W-:Y:S05]  /*1940*/  @!P0 BRA `(.L_x_24) ;  /* 0x0000000000048947 */ /* 0x000fea0003800000 */
[----:B------:R-:W-:Y:S01]  /*1950*/  BPT.TRAP 0x1 ;  /* 0x000000040000795c */ /* 0x000fe20000300000 */
.L_x_24:
[----:B------:R-:W2:Y:S01]  /*1960*/  S2UR UR5, SR_CgaCtaId ;  /* 0x00000000000579c3 */ /* 0x000ea20000008800 */
[----:B------:R-:W-:Y:S01]  /*1970*/  UMOV UR4, 0x400 ;  /* 0x0000040000047882 */ /* 0x000fe20000000000 */
[----:B01----:R-:W-:Y:S01]  /*1980*/  IMAD.U32 R5, RZ, RZ, UR8 ;  /* 0x00000008ff057e24 */ /* 0x003fe2000f8e00ff */
[----:B------:R-:W-:Y:S01]  /*1990*/  SHF.L.U32 R4, R7, 0x1f, RZ ;  /* 0x0000001f07047819 */ /* 0x000fe200000006ff */
[----:B--2---:R-:W-:-:S06]  /*19a0*/  ULEA UR4, UR5, UR4, 0x18 ;  /* 0x0000000405047291 */ /* 0x004fcc000f8ec03f */
[----:B------:R-:W-:-:S04]  /*19b0*/  IMAD.U32 R6, RZ, RZ, UR4 ;  /* 0x00000004ff067e24 */ /* 0x000fc8000f8e00ff */
[----:B------:R-:W-:-:S04]  /*19c0*/  IMAD R5, R5, 0x8, R6 ;  /* 0x0000000805057824 */ /* 0x000fc800078e0206 */
[----:B------:R0:W1:Y:S01]  /*19d0*/  SYNCS.PHASECHK.TRANS64.TRYWAIT P1, [R5+URZ], R4 ;  /* 0x00000004050075a7 */ /* 0x000062000802017f */
[----:B------:R-:W-:Y:S05]  /*19e0*/  @!P0 BRA `(.L_x_25) ;  /* 0x0000000000048947 */ /* 0x000fea0003800000 */
[----:B------:R-:W-:Y:S01]  /*19f0*/  BPT.TRAP 0x1 ;  /* 0x000000040000795c */ /* 0x000fe20000300000 */
.L_x_25:
[----:B-1----:R-:W-:Y:S05]  /*1a00*/  @P1 BRA `(.L_x_26) ;  /* 0x0000000000081947 */ /* 0x002fea0003800000 */
[----:B------:R-:W1:Y:S02]  /*1a10*/  SYNCS.PHASECHK.TRANS64.TRYWAIT P1, [R5+URZ], R4 ;  /* 0x00000004050075a7 */ /* 0x000e64000802017f */
[----:B-1----:R-:W-:Y:S05]  /*1a20*/  @!P1 BRA `(.L_x_27) ;  /* 0x0000004c00a89947 */ /* 0x002fea0003800000 */
.L_x_26:
[----:B------:R-:W-:Y:S01]  /*1a30*/  ULEA UR4, UR8, UR41, 0x9 ;  /* 0x0000002908047291 */ /* 0x000fe2000f8e483f */
[----:B------:R-:W-:Y:S01]  /*1a40*/  WARPGROUP.ARRIVE ;  /* 0x00000000000079c5 */ /* 0x000fe20000000000 */
[----:B------:R-:W-:Y:S01]  /*1a50*/  ULEA UR6, UR8, UR9, 0x8 ;  /* 0x0000000908067291 */ /* 0x000fe2000f8e403f */
[----:B------:R-:W-:Y:S01]  /*1a60*/  UMOV UR5, 0x80000020 ;  /* 0x8000002000057882 */ /* 0x000fe20000000000 */
[----:B------:R-:W-:-:S07]  /*1a70*/  UMOV UR7, 0x80000020 ;  /* 0x8000002000077882 */ /* 0x000fce0000000000 */
[----:B------:R-:W-:Y:S01]  /*1a80*/  HGMMA.64x64x16.F32.BF16 R24, gdesc[UR4], R24, gsb0 ;  /* 0x00e00000041879f0 */ /* 0x000fe20008001818 */
        /* <DEDUP_REMOVED lines=9> */
[----:B------:R-:W-:Y:S01]  /*1b20*/  BPT.TRAP 0x1 ;  /* 0x000000040000795c */ /* 0x000fe20000300000 */
.L_x_28:
[----:B------:R-:W-:-:S13]  /*1b30*/  ISETP.NE.AND P1, PT, R23, RZ, PT ;  /* 0x000000ff1700720c */ /* 0x000fda0003f25270 */
[----:B01----:R-:W-:-:S04]  /*1b40*/  @P1 IMAD R4, R3, 0x8, R6 ;  /* 0x0000000803041824 */ /* 0x003fc800078e0206 */
[----:B------:R-:W-:-:S05]  /*1b50*/  @P1 VIADD R5, R4, 0x90 ;  /* 0x0000009004051836 */ /* 0x000fca0000000000 */
[----:B------:R-:W-:-:S04]  /*1b60*/  @P1 PRMT R5, R22, 0x654, R5 ;  /* 0x0000065416051816 */ /* 0x000fc80000000005 */
[----:B------:R0:W-:Y:S01]  /*1b70*/  @P1 SYNCS.ARRIVE.TRANS64.RED.A1T0 RZ, [R5+URZ], RZ ;  /* 0x000000ff05ff19a7 */ /* 0x0001e2000810043f */
[----:B------:R-:W-:-:S13]  /*1b80*/  ISETP.GT.U32.AND P1, PT, R19, 0x1, PT ;  /* 0x000000011300780c */ /* 0x000fda0003f24070 */
[----:B0-----:R-:W-:Y:S05]  /*1b90*/  @P1 BRA `(.L_x_29) ;  /* 0x0000000000041947 */ /* 0x001fea0003800000 */
[----:B------:R-:W-:Y:S01]  /*1ba0*/  BPT.TRAP 0x1 ;  /* 0x000000040000795c */ /* 0x000fe20000300000 */
.L_x_29:
[----:B------:R-:W-:Y:S01]  /*1bb0*/  UIADD3 UR8, UR8, 0x1, URZ ;  /* 0x0000000108087890 */ /* 0x000fe2000fffe03f */
[C---:B------:R-:W-:Y:S01]  /*1bc0*/  ISETP.GT.AND P2, PT, R0.reuse, 0x1, PT ;  /* 0x000000010000780c */ /* 0x040fe20003f44270 */
[----:B------:R-:W-:Y:S02]  /*1bd0*/  VIADD R3, R3, 0x1 ;  /* 0x0000000103037836 */ /* 0x000fe40000000000 */
[----:B------:R-:W-:Y:S01]  /*1be0*/  UISETP.NE.AND UP0, UPT, UR8, 0x12, UPT ;  /* 0x000000120800788c */ /* 0x000fe2000bf05270 */
[----:B------:R-:W-:Y:S02]  /*1bf0*/  VIADD R0, R0, 0xffffffff ;  /* 0xffffffff00007836 */ /* 0x000fe40000000000 */
[C---:B------:R-:W-:Y:S01]  /*1c00*/  ISETP.NE.AND P1, PT, R3.reuse, 0x12, PT ;  /* 0x000000120300780c */ /* 0x040fe20003f25270 */
[----:B------:R-:W-:Y:S02]  /*1c10*/  USEL UR4, URZ, 0x1, UP0 ;  /* 0x000000013f047887 */ /* 0x000fe40008000000 */
[----:B------:R-:W-:Y:S01]  /*1c20*/  USEL UR8, UR8, URZ, UP0 ;  /* 0x0000003f08087287 */ /* 0x000fe20008000000 */
[----:B------:R-:W-:-:S03]  /*1c30*/  SEL R3, R3, RZ, P1 ;  /* 0x000000ff03037207 */ /* 0x000fc60000800000 */
[----:B------:R-:W-:Y:S01]  /*1c40*/  LOP3.LUT R7, R7, UR4, RZ, 0x3c, !PT ;  /* 0x0000000407077c12 */ /* 0x000fe2000f8e3cff */
[----:B------:R-:W-:Y:S07]  /*1c50*/  @P2 BRA `(.L_x_30) ;  /* 0xfffffffc00382947 */ /* 0x000fee000383ffff */
.L_x_23:
[----:B------:R-:W2:Y:S02]  /*1c60*/  LDC R0, c[0x0][0x28c] ;  /* 0x0000a300ff007b82 */ /* 0x000ea40000000800 */
[----:B--2---:R-:W-:-:S13]  /*1c70*/  ISETP.GE.AND P1, PT, R0, 0x1, PT ;  /* 0x000000010000780c */ /* 0x004fda0003f26270 */
[----:B------:R-:W-:Y:S05]  /*1c80*/  @!P1 BRA `(.L_x_31) ;  /* 0x0000000000509947 */ /* 0x000fea0003800000 */
[----:B------:R-:W-:Y:S05]  /*1c90*/  @!P0 BRA `(.L_x_32) ;  /* 0x0000000000048947 */ /* 0x000fea0003800000 */
[----:B------:R-:W-:Y:S01]  /*1ca0*/  BPT.TRAP 0x1 ;  /* 0x000000040000795c */ /* 0x000fe20000300000 */
.L_x_32:
[----:B------:R-:W-:Y:S01]  /*1cb0*/  ISETP.NE.AND P0, PT, R23, RZ, PT ;  /* 0x000000ff1700720c */ /* 0x000fe20003f05270 */
[----:B------:R-:W-:Y:S01]  /*1cc0*/  BSSY B0, `(.L_x_33) ;  /* 0x000000e000007945 */ /* 0x000fe20003800000 */
[----:B------:R-:W-:-:S11]  /*1cd0*/  ISETP.GT.U32.AND P1, PT, R19, 0x1, PT ;  /* 0x000000011300780c */ /* 0x000fd60003f24070 */
[----:B------:R-:W-:Y:S05]  /*1ce0*/  @!P0 BRA `(.L_x_34) ;  /* 0x00000000002c8947 */ /* 0x000fea0003800000 */
[----:B------:R-:W-:-:S04]  /*1cf0*/  UISETP.LT.AND UP0, UPT, UR40, 0x1, UPT ;  /* 0x000000012800788c */ /* 0x000fc8000bf01270 */
[----:B------:R-:W-:-:S04]  /*1d00*/  USEL UR6, UR40, 0x1, UP0 ;  /* 0x0000000128067887 */ /* 0x000fc80008000000 */
[----:B------:R-:W-:-:S04]  /*1d10*/  UIADD3 UR6, UR39, UR40, -UR6 ;  /* 0x0000002827067290 */ /* 0x000fc8000fffe806 */
[----:B------:R-:W-:-:S04]  /*1d20*/  UIMAD.WIDE.U32 UR4, UR6, 0x38e38e39, URZ ;  /* 0x38e38e39060478a5 */ /* 0x000fc8000f8e003f */
[----:B------:R-:W-:-:S04]  /*1d30*/  USHF.R.U32.HI UR4, URZ, 0x2, UR5 ;  /* 0x000000023f047899 */ /* 0x000fc80008011605 */
[----:B------:R-:W-:-:S06]  /*1d40*/  UIMAD UR6, UR4, -0x12, UR6 ;  /* 0xffffffee040678a4 */ /* 0x000fcc000f8e0206 */
[----:B------:R-:W-:-:S04]  /*1d50*/  IMAD.U32 R3, RZ, RZ, UR6 ;  /* 0x00000006ff037e24 */ /* 0x000fc8000f8e00ff */
[----:B------:R-:W-:-:S04]  /*1d60*/  IMAD R0, R3, 0x8, R6 ;  /* 0x0000000803007824 */ /* 0x000fc800078e0206 */
[----:B------:R-:W-:-:S05]  /*1d70*/  VIADD R3, R0, 0x90 ;  /* 0x0000009000037836 */ /* 0x000fca0000000000 */
[----:B------:R-:W-:-:S04]  /*1d80*/  PRMT R3, R22, 0x654, R3 ;  /* 0x0000065416037816 */ /* 0x000fc80000000003 */
[----:B------:R2:W-:Y:S03]  /*1d90*/  SYNCS.ARRIVE.TRANS64.RED.A1T0 RZ, [R3+URZ], RZ ;  /* 0x000000ff03ff79a7 */ /* 0x0005e6000810043f */
.L_x_34:
[----:B------:R-:W-:Y:S05]  /*1da0*/  BSYNC B0 ;  /* 0x0000000000007941 */ /* 0x000fea0003800000 */
.L_x_33:
[----:B------:R-:W-:Y:S05]  /*1db0*/  @P1 BRA `(.L_x_31) ;  /* 0x0000000000041947 */ /* 0x000fea0003800000 */
[----:B------:R-:W-:Y:S01]  /*1dc0*/  BPT.TRAP 0x1 ;  /* 0x000000040000795c */ /* 0x000fe20000300000 */
.L_x_31:
[----:B------:R-:W3:Y:S01]  /*1dd0*/  LDC R6, c[0x0][0x288] ;  /* 0x0000a200ff067b82 */ /* 0x000ee20000000800 */
[--C-:B------:R-:W-:Y:S01]  /*1de0*/  SHF.R.U32.HI R0, RZ, 0x2, R18.reuse ;  /* 0x00000002ff007819 */ /* 0x100fe20000011612 */
[----:B------:R-:W-:Y:S01]  /*1df0*/  IMAD.SHL.U32 R61, R61, 0x40, RZ ;  /* 0x000000403d3d7824 */ /* 0x000fe200078e00ff */
[----:B01----:R-:W-:Y:S01]  /*1e00*/  SHF.R.U32.HI R5, RZ, 0x7, R18 ;  /* 0x00000007ff057819 */ /* 0x003fe20000011612 */
[----:B------:R-:W-:Y:S01]  /*1e10*/  UIADD3 UR39, UR40, UR39, URZ ;  /* 0x0000002728277290 */ /* 0x000fe2000fffe03f */
[----:B--2---:R-:W-:Y:S01]  /*1e20*/  LOP3.LUT R3, R0, 0x7, RZ, 0xc0, !PT ;  /* 0x0000000700037812 */ /* 0x004fe200078ec0ff */
[C---:B------:R-:W-:Y:S01]  /*1e30*/  IMAD.SHL.U32 R10, R18.reuse, 0x2, RZ ;  /* 0x00000002120a7824 */ /* 0x040fe200078e00ff */
[----:B------:R-:W-:Y:S01]  /*1e40*/  LOP3.LUT R0, R5, 0x1, RZ, 0xc0, !PT ;  /* 0x0000000105007812 */ /* 0x000fe200078ec0ff */
[----:B------:R-:W-:Y:S01]  /*1e50*/  UISETP.GT.U32.AND UP0, UPT, UR39, 0x11, UPT ;  /* 0x000000112700788c */ /* 0x000fe2000bf04070 */
[C---:B------:R-:W-:Y:S01]  /*1e60*/  LOP3.LUT R5, R18.reuse, 0x3, RZ, 0xc0, !PT ;  /* 0x0000000312057812 */ /* 0x040fe200078ec0ff */
[----:B------:R-:W-:Y:S01]  /*1e70*/  ULDC UR7, c[0x0][0x284] ;  /* 0x0000a10000077ab9 */ /* 0x000fe20000000800 */
[----:B------:R-:W-:Y:S01]  /*1e80*/  LOP3.LUT R4, R18, 0x60, RZ, 0xc0, !PT ;  /* 0x0000006012047812 */ /* 0x000fe200078ec0ff */
[----:B------:R-:W-:Y:S01]  /*1e90*/  IMAD.SHL.U32 R8, R0, 0x40, RZ ;  /* 0x0000004000087824 */ /* 0x000fe200078e00ff */
[----:B------:R-:W-:Y:S01]  /*1ea0*/  UISETP.LT.U32.AND UP0, UPT, UR40, 0x12, UP0 ;  /* 0x000000122800788c */ /* 0x000fe20008701070 */
[----:B------:R-:W-:Y:S01]  /*1eb0*/  SHF.R.S32.HI R15, RZ, 0x1f, R59 ;  /* 0x0000001fff0f7819 */ /* 0x000fe2000001143b */
[----:B------:R-:W-:Y:S01]  /*1ec0*/  UISETP.GE.U32.AND UP1, UPT, UR40, 0x12, UPT ;  /* 0x000000122800788c */ /* 0x000fe2000bf26070 */
[----:B------:R-:W-:Y:S01]  /*1ed0*/  SHF.R.U32.HI R4, RZ, 0x1, R4 ;  /* 0x00000001ff047819 */ /* 0x000fe20000011604 */
[----:B------:R-:W-:Y:S01]  /*1ee0*/  ULDC.64 UR8, c[0x0][0x5d0] ;  /* 0x0001740000087ab9 */ /* 0x000fe20000000a00 */
[C---:B------:R-:W-:Y:S01]  /*1ef0*/  LOP3.LUT R10, R61.reuse, 0x6, R10, 0xf8, !PT ;  /* 0x000000063d0a7812 */ /* 0x040fe200078ef80a */
[----:B------:R-:W-:Y:S01]  /*1f00*/  UIMAD.WIDE.U32 UR4, UR39, 0x38e38e39, URZ ;  /* 0x38e38e39270478a5 */ /* 0x000fe2000f8e003f */
[--C-:B------:R-:W-:Y:S01]  /*1f10*/  IADD3 R7, RZ, -R4, -R3.reuse ;  /* 0x80000004ff077210 */ /* 0x100fe20007ffe803 */
[----:B------:R-:W-:Y:S01]  /*1f20*/  USEL UR6, URZ, 0x1, !UP0 ;  /* 0x000000013f067887 */ /* 0x000fe2000c000000 */
[----:B------:R-:W-:Y:S01]  /*1f30*/  LOP3.LUT R3, R8, 0x40, R3, 0xe2, !PT ;  /* 0x0000004008037812 */ /* 0x000fe200078ee203 */
[C---:B------:R-:W-:Y:S01]  /*1f40*/  IMAD.WIDE R8, R60.reuse, 0x80, RZ ;  /* 0x000000803c087825 */ /* 0x040fe200078e02ff */
[----:B---3--:R-:W-:Y:S01]  /*1f50*/  ISETP.GE.AND P0, PT, R61, R6, PT ;  /* 0x000000063d00720c */ /* 0x008fe20003f06270 */
[----:B------:R-:W-:Y:S01]  /*1f60*/  USHF.R.U32.HI UR4, URZ, 0x2, UR5 ;  /* 0x000000023f047899 */ /* 0x000fe20008011605 */
[----:B------:R-:W-:Y:S01]  /*1f70*/  SHF.R.S32.HI R11, RZ, 0x1f, R10 ;  /* 0x0000001fff0b7819 */ /* 0x000fe2000001140a */
[----:B------:R-:W-:Y:S01]  /*1f80*/  IMAD R12, R5, -0x2, R6 ;  /* 0xfffffffe050c7824 */ /* 0x000fe200078e0206 */
[----:B------:R-:W-:Y:S01]  /*1f90*/  ULOP3.LUT UR38, UR38, UR6, URZ, 0x3c, !UPT ;  /* 0x0000000626267292 */ /* 0x000fe2000f8e3c3f */
[----:B------:R-:W-:Y:S01]  /*1fa0*/  IMAD.SHL.U32 R5, R60, 0x80, RZ ;  /* 0x000000803c057824 */ /* 0x000fe200078e00ff */
[----:B------:R-:W-:Y:S01]  /*1fb0*/  LOP3.LUT R73, R8, R3, R4, 0xfe, !PT ;  /* 0x0000000308497212 */ /* 0x000fe200078efe04 */
[----:B------:R-:W-:Y:S01]  /*1fc0*/  IMAD R6, R15, UR8, RZ ;  /* 0x000000080f067c24 */ /* 0x000fe2000f8e02ff */
[----:B------:R-:W-:Y:S01]  /*1fd0*/  UIMAD UR39, UR4, -0x12, UR39 ;  /* 0xffffffee042778a4 */ /* 0x000fe2000f8e0227 */
[----:B------:R-:W-:Y:S01]  /*1fe0*/  IMAD R0, R0, -0x40, R7 ;  /* 0xffffffc000007824 */ /* 0x000fe200078e0207 */
[----:B------:R-:W-:Y:S01]  /*1ff0*/  ISETP.GE.OR P0, PT, R5, UR7, P0 ;  /* 0x0000000705007c0c */ /* 0x000fe20008706670 */
[C---:B------:R-:W-:Y:S01]  /*2000*/  IMAD R13, R59.reuse, UR9, R6 ;  /* 0x000000093b0d7c24 */ /* 0x040fe2000f8e0206 */
[----:B------:R-:W-:Y:S01]  /*2010*/  @UP1 ULOP3.LUT UR38, UR38, 0x1, UR4, 0x78, !UPT ;  /* 0x0000000126261892 */ /* 0x000fe2000f8e7804 */
[----:B------:R-:W-:Y:S01]  /*2020*/  IMAD.WIDE.U32 R6, R59, UR8, R10 ;  /* 0x000000083b067c25 */ /* 0x000fe2000f8e000a */
[----:B------:R-:W-:-:S03]  /*2030*/  IADD3 R3, -R5, UR7, R0 ;  /* 0x0000000705037c10 */ /* 0x000fc6000fffe100 */
[----:B------:R-:W-:Y:S02]  /*2040*/  IMAD.IADD R7, R7, 0x1, R13 ;  /* 0x0000000107077824 */ /* 0x000fe400078e020d */
[----:B------:R-:W-:Y:S02]  /*2050*/  IMAD.IADD R4, R12, 0x1, -R61 ;  /* 0x000000010c047824 */ /* 0x000fe400078e0a3d */
[----:B------:R-:W-:Y:S02]  /*2060*/  IMAD.MOV.U32 R0, RZ, RZ, -0x1 ;  /* 0xffffffffff007424 */ /* 0x000fe400078e00ff */
[----:B------:R-:W-:Y:S05]  /*2070*/  @P0 BRA `(.L_x_35) ;  /* 0x0000002000a40947 */ /* 0x000fea0003800000 */
[----:B------:R-:W0:Y:S01]  /*2080*/  LDC.64 R66, c[0x0][0x5c8] ;  /* 0x00017200ff427b82 */ /* 0x000e220000000a00 */
[----:B-----5:R-:W-:Y:S01]  /*2090*/  FSETP.NEU.AND P0, PT, R57, RZ, PT ;  /* 0x000000ff3900720b */ /* 0x020fe20003f0d000 */
[----:B------:R-:W-:Y:S01]  /*20a0*/  BSSY B0, `(.L_x_35) ;  /* 0x0000226000007945 */ /* 0x000fe20003800000 */
[----:B------:R-:W-:-:S04]  /*20b0*/  ISETP.GT.AND P2, PT, R4, RZ, PT ;  /* 0x000000ff0400720c */ /* 0x000fc80003f44270 */
[----:B------:R-:W-:Y:S01]  /*20c0*/  ISETP.GT.AND P1, PT, R3, RZ, P2 ;  /* 0x000000ff0300720c */ /* 0x000fe20001724270 */
[-C--:B0-----:R-:W-:Y:S02]  /*20d0*/  IMAD R12, R9, R66.reuse, RZ ;  /* 0x00000042090c7224 */ /* 0x081fe400078e02ff */
[----:B------:R-:W-:-:S04]  /*20e0*/  IMAD.WIDE.U32 R60, R73, R66, R6 ;  /* 0x00000042493c7225 */ /* 0x000fc800078e0006 */
[----:B------:R-:W-:-:S04]  /*20f0*/  IMAD R5, R73, R67, R12 ;  /* 0x0000004349057224 */ /* 0x000fc800078e020c */
[----:B------:R-:W-:Y:S01]  /*2100*/  IMAD.IADD R75, R61, 0x1, R5 ;  /* 0x000000013d4b7824 */ /* 0x000fe200078e0205 */
[----:B------:R-:W-:Y:S06]  /*2110*/  @!P0 BRA `(.L_x_36) ;  /* 0x0000001400e88947 */ /* 0x000fec0003800000 */
[----:B------:R-:W0:Y:S01]  /*2120*/  LDC.64 R64, c[0x0][0x5b8] ;  /* 0x00016e00ff407b82 */ /* 0x000e220000000a00 */
[----:B------:R-:W-:-:S07]  /*2130*/  ULDC.64 UR4, c[0x0][0x5c0] ;  /* 0x0001700000047ab9 */ /* 0x000fce0000000a00 */
[----:B------:R-:W1:Y:S08]  /*2140*/  LDC.64 R68, c[0x0][0x5b0] ;  /* 0x00016c00ff447b82 */ /* 0x000e700000000a00 */
[----:B------:R-:W2:Y:S01]  /*2150*/  LDC.64 R70, c[0x0][0x5a8] ;  /* 0x00016a00ff467b82 */ /* 0x000ea20000000a00 */
[-C--:B0-----:R-:W-:Y:S02]  /*2160*/  IMAD R6, R15, R64.reuse, RZ ;  /* 0x000000400f067224 */ /* 0x081fe400078e02ff */
[----:B------:R-:W-:-:S04]  /*2170*/  IMAD.WIDE.U32 R62, R59, R64, R10 ;  /* 0x000000403b3e7225 */ /* 0x000fc800078e000a */
[----:B------:R-:W-:Y:S02]  /*2180*/  IMAD R61, R59, R65, R6 ;  /* 0x000000413b3d7224 */ /* 0x000fe400078e0206 */
[-C--:B-1----:R-:W-:Y:S02]  /*2190*/  IMAD R8, R9, R68.reuse, RZ ;  /* 0x0000004409087224 */ /* 0x082fe400078e02ff */
[----:B------:R-:W-:Y:S02]  /*21a0*/  IMAD.IADD R13, R63, 0x1, R61 ;  /* 0x000000013f0d7824 */ /* 0x000fe400078e023d */
[----:B------:R-:W-:Y:S02]  /*21b0*/  IMAD.MOV.U32 R12, RZ, RZ, R62 ;  /* 0x000000ffff0c7224 */ /* 0x000fe400078e003e */
[C---:B------:R-:W-:Y:S02]  /*21c0*/  IMAD R65, R73.reuse, R69, R8 ;  /* 0x0000004549417224 */ /* 0x040fe400078e0208 */
[----:B------:R-:W-:-:S04]  /*21d0*/  IMAD.WIDE.U32 R6, R73, R68, R12 ;  /* 0x0000004449067225 */ /* 0x000fc800078e000c */
[----:B------:R-:W-:Y:S01]  /*21e0*/  IMAD.IADD R5, R7, 0x1, R65 ;  /* 0x0000000107057824 */ /* 0x000fe200078e0241 */
[----:B--2---:R-:W-:-:S04]  /*21f0*/  LEA R14, P0, R6, R70, 0x1 ;  /* 0x00000046060e7211 */ /* 0x004fc800078008ff */
[----:B------:R-:W-:-:S05]  /*2200*/  LEA.HI.X R15, R6, R71, R5, 0x1, P0 ;  /* 0x00000047060f7211 */ /* 0x000fca00000f0c05 */
[----:B------:R0:W2:Y:S01]  /*2210*/  @P1 LDG.E.LTC128B.U16 R5, desc[UR36][R14.64] ;  /* 0x000000240e051981 */ /* 0x0000a2000c1e1520 */
[----:B------:R-:W-:Y:S01]  /*2220*/  IMAD.WIDE.U32 R6, R73, R68, R10 ;  /* 0x0000004449067225 */ /* 0x000fe200078e000a */
[----:B------:R-:W-:Y:S03]  /*2230*/  BSSY B1, `(.L_x_37) ;  /* 0x0000013000017945 */ /* 0x000fe60003800000 */
[----:B------:R-:W-:Y:S02]  /*2240*/  IMAD.IADD R7, R65, 0x1, R7 ;  /* 0x0000000141077824 */ /* 0x000fe400078e0207 */
[----:B------:R-:W-:Y:S01]  /*2250*/  IMAD.WIDE.U32 R20, R59, R64, R6 ;  /* 0x000000403b147225 */ /* 0x000fe200078e0006 */
[----:B0-----:R-:W-:-:S03]  /*2260*/  SHF.L.U64.HI R15, R68, 0x3, R69 ;  /* 0x00000003440f7819 */ /* 0x001fc60000010245 */
[----:B------:R-:W-:Y:S01]  /*2270*/  IMAD.IADD R7, R61, 0x1, R21 ;  /* 0x000000013d077824 */ /* 0x000fe200078e0215 */
[----:B------:R-:W-:Y:S01]  /*2280*/  LEA R6, P4, R20, R70, 0x1 ;  /* 0x0000004614067211 */ /* 0x000fe200078808ff */
[----:B------:R-:W-:-:S03]  /*2290*/  IMAD.SHL.U32 R14, R68, 0x8, RZ ;  /* 0x00000008440e7824 */ /* 0x000fc600078e00ff */
[----:B------:R-:W-:Y:S01]  /*22a0*/  LEA.HI.X R7, R20, R71, R7, 0x1, P4 ;  /* 0x0000004714077211 */ /* 0x000fe200020f0c07 */
[----:B--2---:R-:W-:-:S04]  /*22b0*/  IMAD.U32 R8, R5, 0x10000, RZ ;  /* 0x0001000005087824 */ /* 0x004fc800078e00ff */
[----:B------:R-:W-:Y:S01]  /*22c0*/  FMUL R9, R8, R57 ;  /* 0x0000003908097220 */ /* 0x000fe20000400000 */
[----:B------:R-:W-:-:S03]  /*22d0*/  LEA R8, P0, R60, UR4, 0x1 ;  /* 0x000000043c087c11 */ /* 0x000fc6000f8008ff */
[----:B------:R-:W-:Y:S01]  /*22e0*/  FFMA R24, R24, R56, R9 ;  /* 0x0000003818187223 */ /* 0x000fe20000000009 */
[----:B------:R-:W-:Y:S02]  /*22f0*/  LEA.HI.X R9, R60, UR5, R75, 0x1, P0 ;  /* 0x000000053c097c11 */ /* 0x000fe400080f0c4b */
[----:B------:R-:W-:Y:S02]  /*2300*/  ISETP.GT.AND P0, PT, R4, 0x1, PT ;  /* 0x000000010400780c */ /* 0x000fe40003f04270 */
[----:B------:R-:W-:Y:S02]  /*2310*/  F2FP.BF16.F32.PACK_AB R24, RZ, R24 ;  /* 0x00000018ff18723e */ /* 0x000fe400000010ff */
[----:B------:R-:W-:-:S03]  /*2320*/  ISETP.GT.AND P3, PT, R3, RZ, P0 ;  /* 0x000000ff0300720c */ /* 0x000fc60000764270 */
[----:B------:R0:W-:Y:S10]  /*2330*/  @P1 STG.E.U16 desc[UR36][R8.64], R24 ;  /* 0x0000001808001986 */ /* 0x0001f4000c101524 */
[----:B------:R-:W-:Y:S05]  /*2340*/  @!P3 BRA `(.L_x_38) ;  /* 0x000000000004b947 */ /* 0x000fea0003800000 */
[----:B------:R1:W5:Y:S02]  /*2350*/  LDG.E.LTC128B.U16 R5, desc[UR36][R6.64+0x2] ;  /* 0x0000022406057981 */ /* 0x000364000c1e1520 */
.L_x_38:
[----:B------:R-:W-:Y:S05]  /*2360*/  BSYNC B1 ;  /* 0x0000000000017941 */ /* 0x000fea0003800000 */
.L_x_37:
[----:B-----5:R-:W-:Y:S01]  /*2370*/  IMAD.U32 R12, R5, 0x10000, RZ ;  /* 0x00010000050c7824 */ /* 0x020fe200078e00ff */
[----:B------:R-:W-:Y:S01]  /*2380*/  ISETP.GT.AND P2, PT, R3, 0x8, P2 ;  /* 0x000000080300780c */ /* 0x000fe20001744270 */
[----:B------:R-:W-:Y:S01]  /*2390*/  IMAD.WIDE.U32 R20, R73, R68, R14 ;  /* 0x0000004449147225 */ /* 0x000fe200078e000e */
[----:B0-----:R-:W-:-:S03]  /*23a0*/  PRMT R24, R5, 0x7610, R24 ;  /* 0x0000761005187816 */ /* 0x001fc60000000018 */
[----:B------:R-:W-:Y:S01]  /*23b0*/  FMUL R12, R12, R57 ;  /* 0x000000390c0c7220 */ /* 0x000fe20000400000 */
[----:B------:R-:W-:Y:S01]  /*23c0*/  IMAD.IADD R65, R65, 0x1, R21 ;  /* 0x0000000141417824 */ /* 0x000fe200078e0215 */
[----:B------:R-:W-:Y:S02]  /*23d0*/  IADD3 R62, P1, R62, R20, RZ ;  /* 0x000000143e3e7210 */ /* 0x000fe40007f3e0ff */
[----:B------:R-:W-:-:S03]  /*23e0*/  FFMA R12, R25, R56, R12 ;  /* 0x00000038190c7223 */ /* 0x000fc6000000000c */
[----:B------:R-:W-:Y:S02]  /*23f0*/  IMAD.X R13, R65, 0x1, R13, P1 ;  /* 0x00000001410d7824 */ /* 0x000fe400008e060d */
[----:B------:R-:W-:Y:S02]  /*2400*/  F2FP.BF16.F32.PACK_AB R12, RZ, R12 ;  /* 0x0000000cff0c723e */ /* 0x000fe400000010ff */
[----:B------:R-:W-:Y:S02]  /*2410*/  LEA R14, P1, R62, R70, 0x1 ;  /* 0x000000463e0e7211 */ /* 0x000fe400078208ff */
[----:B------:R-:W-:Y:S02]  /*2420*/  PRMT R21, R12, 0x7610, R21 ;  /* 0x000076100c157816 */ /* 0x000fe40000000015 */
[----:B------:R-:W-:-:S03]  /*2430*/  LEA.HI.X R15, R62, R71, R13, 0x1, P1 ;  /* 0x000000473e0f7211 */ /* 0x000fc600008f0c0d */
[----:B------:R0:W-:Y:S04]  /*2440*/  @P3 STG.E.U16 desc[UR36][R8.64+0x2], R21 ;  /* 0x0000021508003986 */ /* 0x0001e8000c101524 */
[----:B------:R-:W2:Y:S01]  /*2450*/  @P2 LDG.E.LTC128B.U16 R24, desc[UR36][R14.64] ;  /* 0x000000240e182981 */ /* 0x000ea2000c1e1520 */
[----:B------:R-:W-:Y:S01]  /*2460*/  IADD3 R20, P1, R10, R20, RZ ;  /* 0x000000140a147210 */ /* 0x000fe20007f3e0ff */
[----:B------:R-:W-:Y:S01]  /*2470*/  BSSY B1, `(.L_x_39) ;  /* 0x0000011000017945 */ /* 0x000fe20003800000 */
[C---:B------:R-:W-:Y:S02]  /*2480*/  SHF.L.U64.HI R13, R66.reuse, 0x4, R67 ;  /* 0x00000004420d7819 */ /* 0x040fe40000010243 */
[----:B------:R-:W-:Y:S01]  /*2490*/  ISETP.GT.AND P0, PT, R3, 0x8, P0 ;  /* 0x000000080300780c */ /* 0x000fe20000704270 */
[----:B0-----:R-:W-:Y:S01]  /*24a0*/  IMAD.X R21, R11, 0x1, R65, P1 ;  /* 0x000000010b157824 */ /* 0x001fe200008e0641 */
[----:B------:R-:W-:Y:S01]  /*24b0*/  LEA R12, P1, R66, R8, 0x4 ;  /* 0x00000008420c7211 */ /* 0x000fe200078220ff */
[----:B------:R-:W-:-:S04]  /*24c0*/  IMAD.WIDE.U32 R20, R59, R64, R20 ;  /* 0x000000403b147225 */ /* 0x000fc800078e0014 */
[----:B------:R-:W-:Y:S02]  /*24d0*/  IMAD.X R13, R13, 0x1, R9, P1 ;  /* 0x000000010d0d7824 */ /* 0x000fe400008e0609 */
[----:B------:R-:W-:Y:S02]  /*24e0*/  IMAD.IADD R11, R61, 0x1, R21 ;  /* 0x000000013d0b7824 */ /* 0x000fe400078e0215 */
[----:B--2---:R-:W-:-:S04]  /*24f0*/  IMAD.U32 R10, R24, 0x10000, RZ ;  /* 0x00010000180a7824 */ /* 0x004fc800078e00ff */
[----:B------:R-:W-:Y:S01]  /*2500*/  FMUL R5, R10, R57 ;  /* 0x000000390a057220 */ /* 0x000fe20000400000 */
[----:B------:R-:W-:-:S03]  /*2510*/  LEA R10, P3, R20, R70, 0x1 ;  /* 0x00000046140a7211 */ /* 0x000fc600078608ff */
[----:B------:R-:W-:Y:S01]  /*2520*/  FFMA R5, R26, R56, R5 ;  /* 0x000000381a057223 */ /* 0x000fe20000000005 */
[----:B------:R-:W-:-:S04]  /*2530*/  LEA.HI.X R11, R20, R71, R11, 0x1, P3 ;  /* 0x00000047140b7211 */ /* 0x000fc800018f0c0b */
[----:B------:R-:W-:-:S05]  /*2540*/  F2FP.BF16.F32.PACK_AB R5, RZ, R5 ;  /* 0x00000005ff05723e */ /* 0x000fca00000010ff */
[----:B------:R0:W-:Y:S01]  /*2550*/  @P2 STG.E.U16 desc[UR36][R12.64], R5 ;  /* 0x000000050c002986 */ /* 0x0001e2000c101524 */
[----:B------:R-:W-:Y:S05]  /*2560*/  @!P0 BRA `(.L_x_40) ;  /* 0x0000000000048947 */ /* 0x000fea0003800000 */
[----:B------:R2:W5:Y:S02]  /*2570*/  LDG.E.LTC128B.U16 R24, desc[UR36][R10.64+0x2] ;  /* 0x000002240a187981 */ /* 0x000564000c1e1520 */
.L_x_40:
[----:B------:R-:W-:Y:S05]  /*2580*/  BSYNC B1 ;  /* 0x0000000000017941 */ /* 0x000fea0003800000 */
.L_x_39:
[----:B-----5:R-:W-:Y:S01]  /*2590*/  IMAD.U32 R14, R24, 0x10000, RZ ;  /* 0x00010000180e7824 */ /* 0x020fe200078e00ff */
[----:B------:R-:W-:Y:S01]  /*25a0*/  ISETP.GT.AND P1, PT, R4, 0x8, PT ;  /* 0x000000080400780c */ /* 0x000fe20003f24270 */
[----:B------:R-:W-:Y:S02]  /*25b0*/  BSSY B1, `(.L_x_41) ;  /* 0x0000008000017945 */ /* 0x000fe40003800000 */
[----:B------:R-:W-:Y:S01]  /*25c0*/  FMUL R14, R14, R57 ;  /* 0x000000390e0e7220 */ /* 0x000fe20000400000 */
[----:B------:R-:W-:-:S03]  /*25d0*/  ISETP.GT.AND P2, PT, R3, RZ, P1 ;  /* 0x000000ff0300720c */ /* 0x000fc60000f44270 */
[----:B------:R-:W-:-:S05]  /*25e0*/  FFMA R14, R27, R56, R14 ;  /* 0x000000381b0e7223 */ /* 0x000fca000000000e */
[----:B------:R-:W-:-:S05]  /*25f0*/  F2FP.BF16.F32.PACK_AB R14, RZ, R14 ;  /* 0x0000000eff0e723e */ /* 0x000fca00000010ff */
[----:B------:R3:W-:Y:S01]  /*2600*/  @P0 STG.E.U16 desc[UR36][R12.64+0x2], R14 ;  /* 0x0000020e0c000986 */ /* 0x0007e2000c101524 */
[----:B------:R-:W-:Y:S05]  /*2610*/  @!P2 BRA `(.L_x_42) ;  /* 0x000000000004a947 */ /* 0x000fea0003800000 */
[----:B------:R4:W5:Y:S02]  /*2620*/  LDG.E.LTC128B.U16 R24, desc[UR36][R6.64+0x10] ;  /* 0x0000102406187981 */ /* 0x000964000c1e1520 */
.L_x_42:
[----:B------:R-:W-:Y:S05]  /*2630*/  BSYNC B1 ;  /* 0x0000000000017941 */ /* 0x000fea0003800000 */
.L_x_41:
[----:B---3-5:R-:W-:Y:S01]  /*2640*/  IMAD.U32 R14, R24, 0x10000, RZ ;  /* 0x00010000180e7824 */ /* 0x028fe200078e00ff */
[----:B------:R-:W-:Y:S01]  /*2650*/  ISETP.GT.AND P0, PT, R4, 0x9, PT ;  /* 0x000000090400780c */ /* 0x000fe20003f04270 */
[----:B------:R-:W-:Y:S02]  /*2660*/  BSSY B1, `(.L_x_43) ;  /* 0x0000008000017945 */ /* 0x000fe40003800000 */
[----:B0-----:R-:W-:Y:S01]  /*2670*/  FMUL R5, R14, R57 ;  /* 0x000000390e057220 */ /* 0x001fe20000400000 */
[----:B------:R-:W-:-:S03]  /*2680*/  ISETP.GT.AND P3, PT, R3, RZ, P0 ;  /* 0x000000ff0300720c */ /* 0x000fc60000764270 */
[----:B------:R-:W-:-:S05]  /*2690*/  FFMA R5, R28, R56, R5 ;  /* 0x000000381c057223 */ /* 0x000fca0000000005 */
[----:B------:R-:W-:-:S05]  /*26a0*/  F2FP.BF16.F32.PACK_AB R5, RZ, R5 ;  /* 0x00000005ff05723e */ /* 0x000fca00000010ff */
[----:B------:R0:W-:Y:S01]  /*26b0*/  @P2 STG.E.U16 desc[UR36][R8.64+0x10], R5 ;  /* 0x0000100508002986 */ /* 0x0001e2000c101524 */
[----:B------:R-:W-:Y:S05]  /*26c0*/  @!P3 BRA `(.L_x_44) ;  /* 0x000000000004b947 */ /* 0x000fea0003800000 */
[----:B------:R3:W5:Y:S02]  /*26d0*/  LDG.E.LTC128B.U16 R24, desc[UR36][R6.64+0x12] ;  /* 0x0000122406187981 */ /* 0x000764000c1e1520 */
.L_x_44:
[----:B------:R-:W-:Y:S05]  /*26e0*/  BSYNC B1 ;  /* 0x0000000000017941 */ /* 0x000fea0003800000 */
.L_x_43:
[----:B-----5:R-:W-:Y:S01]  /*26f0*/  IMAD.U32 R14, R24, 0x10000, RZ ;  /* 0x00010000180e7824 */ /* 0x020fe200078e00ff */
[----:B------:R-:W-:Y:S01]  /*2700*/  ISETP.GT.AND P1, PT, R3, 0x8, P1 ;  /* 0x000000080300780c */ /* 0x000fe20000f24270 */
[----:B------:R-:W-:Y:S02]  /*2710*/  BSSY B1, `(.L_x_45) ;  /* 0x0000007000017945 */ /* 0x000fe40003800000 */
[----:B------:R-:W-:-:S04]  /*2720*/  FMUL R14, R14, R57 ;  /* 0x000000390e0e7220 */ /* 0x000fc80000400000 */
[----:B------:R-:W-:-:S05]  /*2730*/  FFMA R14, R29, R56, R14 ;  /* 0x000000381d0e7223 */ /* 0x000fca000000000e */
[----:B------:R-:W-:-:S05]  /*2740*/  F2FP.BF16.F32.PACK_AB R14, RZ, R14 ;  /* 0x0000000eff0e723e */ /* 0x000fca00000010ff */
[----:B------:R0:W-:Y:S01]  /*2750*/  @P3 STG.E.U16 desc[UR36][R8.64+0x12], R14 ;  /* 0x0000120e08003986 */ /* 0x0001e2000c101524 */
[----:B------:R-:W-:Y:S05]  /*2760*/  @!P1 BRA `(.L_x_46) ;  /* 0x0000000000049947 */ /* 0x000fea0003800000 */
[----:B------:R0:W5:Y:S02]  /*2770*/  LDG.E.LTC128B.U16 R24, desc[UR36][R10.64+0x10] ;  /* 0x000010240a187981 */ /* 0x000164000c1e1520 */
.L_x_46:
[----:B------:R-:W-:Y:S05]  /*2780*/  BSYNC B1 ;  /* 0x0000000000017941 */ /* 0x000fea0003800000 */
.L_x_45:
[----:B0----5:R-:W-:Y:S01]  /*2790*/  IMAD.U32 R14, R24, 0x10000, RZ ;  /* 0x00010000180e7824 */ /* 0x021fe200078e00ff */
        /* <DEDUP_REMOVED lines=8> */
.L_x_48:
[----:B------:R-:W-:Y:S05]  /*2820*/  BSYNC B1 ;  /* 0x0000000000017941 */ /* 0x000fea0003800000 */
.L_x_47:
        /* <DEDUP_REMOVED lines=10> */
.L_x_50:
[----:B------:R-:W-:Y:S05]  /*28d0*/  BSYNC B1 ;  /* 0x0000000000017941 */ /* 0x000fea0003800000 */
.L_x_49:
[----:B0----5:R-:W-:Y:S01]  /*28e0*/  IMAD.U32 R14, R24, 0x10000, RZ ;  /* 0x00010000180e7824 */ /* 0x021fe200078e00ff */
        /* <DEDUP_REMOVED lines=9> */
.L_x_52:
[----:B------:R-:W-:Y:S05]  /*2980*/  BSYNC B1 ;  /* 0x0000000000017941 */ /* 0x000fea0003800000 */
.L_x_51:
        /* <DEDUP_REMOVED lines=9> */
.L_x_54:
[----:B------:R-:W-:Y:S05]  /*2a20*/  BSYNC B1 ;  /* 0x0000000000017941 */ /* 0x000fea0003800000 */
.L_x_53:
        /* <DEDUP_REMOVED lines=9> */
.L_x_56:
[----:B------:R-:W-:Y:S05]  /*2ac0*/  BSYNC B1 ;  /* 0x0000000000017941 */ /* 0x000fea0003800000 */
.L_x_55:
        /* <DEDUP_REMOVED lines=10> */
.L_x_58:
[----:B------:R-:W-:Y:S05]  /*2b70*/  BSYNC B1 ;  /* 0x0000000000017941 */ /* 0x000fea0003800000 */
.L_x_57:
        /* <DEDUP_REMOVED lines=10> */
.L_x_60:
[----:B------:R-:W-:Y:S05]  /*2c20*/  BSYNC B1 ;  /* 0x0000000000017941 */ /* 0x000fea0003800000 */
.L_x_59:
        /* <DEDUP_REMOVED lines=9> */
.L_x_62:
[----:B------:R-:W-:Y:S05]  /*2cc0*/  BSYNC B1 ;  /* 0x0000000000017941 */ /* 0x000fea0003800000 */
.L_x_61:
        /* <DEDUP_REMOVED lines=9> */
.L_x_64:
[----:B------:R-:W-:Y:S05]  /*2d60*/  BSYNC B1 ;  /* 0x0000000000017941 */ /* 0x000fea0003800000 */
.L_x_63:
        /* <DEDUP_REMOVED lines=10> */
.L_x_66:
[----:B------:R-:W-:Y:S05]  /*2e10*/  BSYNC B1 ;  /* 0x0000000000017941 */ /* 0x000fea0003800000 */
.L_x_65:
        /* <DEDUP_REMOVED lines=10> */
.L_x_68:
[----:B------:R-:W-:Y:S05]  /*2ec0*/  BSYNC B1 ;  /* 0x0000000000017941 */ /* 0x000fea0003800000 */
.L_x_67:
        /* <DEDUP_REMOVED lines=9> */
.L_x_70:
[----:B------:R-:W-:Y:S05]  /*2f60*/  BSYNC B1 ;  /* 0x0000000000017941 */ /* 0x000fea0003800000 */
.L_x_69:
        /* <DEDUP_REMOVED lines=9> */
.L_x_72:
[----:B------:R-:W-:Y:S05]  /*3000*/  BSYNC B1 ;  /* 0x0000000000017941 */ /* 0x000fea0003800000 */
.L_x_71:
        /* <DEDUP_REMOVED lines=10> */
.L_x_74:
[----:B------:R-:W-:Y:S05]  /*30b0*/  BSYNC B1 ;  /* 0x0000000000017941 */ /* 0x000fea0003800000 */
.L_x_73:
        /* <DEDUP_REMOVED lines=10> */
.L_x_76:
[----:B------:R-:W-:Y:S05]  /*3160*/  BSYNC B1 ;  /* 0x0000000000017941 */ /* 0x000fea0003800000 */
.L_x_75:
        /* <DEDUP_REMOVED lines=9> */
.L_x_78:
[----:B------:R-:W-:Y:S05]  /*3200*/  BSYNC B1 ;  /* 0x0000000000017941 */ /* 0x000fea0003800000 */
.L_x_77:
        /* <DEDUP_REMOVED lines=9> */
.L_x_80:
[----:B------:R-:W-:Y:S05]  /*32a0*/  BSYNC B1 ;  /* 0x0000000000017941 */ /* 0x000fea0003800000 */
.L_x_79:
        /* <DEDUP_REMOVED lines=10> */
.L_x_82:
[----:B------:R-:W-:Y:S05]  /*3350*/  BSYNC B1 ;  /* 0x0000000000017941 */ /* 0x000fea0003800000 */
.L_x_81:
        /* <DEDUP_REMOVED lines=10> */
.L_x_84:
[----:B------:R-:W-:Y:S05]  /*3400*/  BSYNC B1 ;  /* 0x0000000000017941 */ /* 0x000fea0003800000 */
.L_x_83:
        /* <DEDUP_REMOVED lines=9> */
.L_x_86:
[----:B------:R-:W-:Y:S05]  /*34a0*/  BSYNC B1 ;  /* 0x0000000000017941 */ /* 0x000fea0003800000 */
.L_x_85:
        /* <DEDUP_REMOVED lines=9> */
.L_x_88:
[----:B------:R-:W-:Y:S05]  /*3540*/  BSYNC B1 ;  /* 0x0000000000017941 */ /* 0x000fea0003800000 */
.L_x_87:
        /* <DEDUP_REMOVED lines=10> */
.L_x_90:
[----:B------:R-:W-:Y:S05]  /*35f0*/  BSYNC B1 ;  /* 0x0000000000017941 */ /* 0x000fea0003800000 */
.L_x_89:
[----:B0----5:R-:W-:Y:S01]  /*3600*/  IMAD.U32 R14, R24, 0x10000, RZ ;  /* 0x00010000180e7824 */ /* 0x021fe200078e00ff */
[----:B------:R-:W-:Y:S01]  /*3610*/  ISETP.GT.AND P0, PT, R4, 0x39, PT ;  /* 0x000000390400780c */ /* 0x000fe20003f04270 */
[----:B------:R-:W-:Y:S01]  /*3620*/  @P2 IMAD.MOV.U32 R4, RZ, RZ, R8 ;  /* 0x000000ffff042224 */ /* 0x000fe200078e0008 */
[----:B------:R-:W-:Y:S01]  /*3630*/  BSSY B1, `(.L_x_91) ;  /* 0x000000a000017945 */ /* 0x000fe20003800000 */
[----:B------:R-:W-:Y:S01]  /*3640*/  FMUL R5, R14, R57 ;  /* 0x000000390e057220 */ /* 0x000fe20000400000 */
[----:B------:R-:W-:-:S03]  /*3650*/  ISETP.GT.AND P3, PT, R3, RZ, P0 ;  /* 0x000000ff0300720c */ /* 0x000fc60000764270 */
[----:B------:R-:W-:-:S05]  /*3660*/  FFMA R5, R52, R56, R5 ;  /* 0x0000003834057223 */ /* 0x000fca0000000005 */
[----:B------:R-:W-:-:S04]  /*3670*/  F2FP.BF16.F32.PACK_AB R5, RZ, R5 ;  /* 0x00000005ff05723e */ /* 0x000fc800000010ff */
[----:B------:R-:W-:Y:S01]  /*3680*/  PRMT R14, R5, 0x7610, R14 ;  /* 0x00007610050e7816 */ /* 0x000fe2000000000e */
[----:B------:R-:W-:-:S05]  /*3690*/  @P2 IMAD.MOV.U32 R5, RZ, RZ, R9 ;  /* 0x000000ffff052224 */ /* 0x000fca00078e0009 */
[----:B------:R0:W-:Y:S01]  /*36a0*/  @P2 STG.E.U16 desc[UR36][R4.64+0x70], R14 ;  /* 0x0000700e04002986 */ /* 0x0001e2000c101524 */
[----:B------:R-:W-:Y:S05]  /*36b0*/  @!P3 BRA `(.L_x_92) ;  /* 0x000000000004b947 */ /* 0x000fea0003800000 */
[----:B------:R0:W5:Y:S02]  /*36c0*/  LDG.E.LTC128B.U16 R24, desc[UR36][R6.64+0x72] ;  /* 0x0000722406187981 */ /* 0x000164000c1e1520 */
.L_x_92:
[----:B------:R-:W-:Y:S05]  /*36d0*/  BSYNC B1 ;  /* 0x0000000000017941 */ /* 0x000fea0003800000 */
.L_x_91:
        /* <DEDUP_REMOVED lines=9> */
.L_x_94:
[----:B------:R-:W-:Y:S05]  /*3770*/  BSYNC B1 ;  /* 0x0000000000017941 */ /* 0x000fea0003800000 */
.L_x_93:
[----:B0----5:R-:W-:Y:S01]  /*3780*/  IMAD.U32 R4, R24, 0x10000, RZ ;  /* 0x0001000018047824 */ /* 0x021fe200078e00ff */
[----:B------:R-:W-:Y:S01]  /*3790*/  ISETP.GT.AND P0, PT, R3, 0x8, P0 ;  /* 0x000000080300780c */ /* 0x000fe20000704270 */
[----:B------:R-:W-:Y:S02]  /*37a0*/  BSSY B1, `(.L_x_95) ;  /* 0x000000a000017945 */ /* 0x000fe40003800000 */
[----:B------:R-:W-:Y:S01]  /*37b0*/  FMUL R5, R4, R57 ;  /* 0x0000003904057220 */ /* 0x000fe20000400000 */
[----:B------:R-:W-:-:S03]  /*37c0*/  @P1 IMAD.MOV.U32 R4, RZ, RZ, R12 ;  /* 0x000000ffff041224 */ /* 0x000fc600078e000c */
[----:B------:R-:W-:-:S05]  /*37d0*/  FFMA R5, R54, R56, R5 ;  /* 0x0000003836057223 */ /* 0x000fca0000000005 */
[----:B------:R-:W-:-:S04]  /*37e0*/  F2FP.BF16.F32.PACK_AB R5, RZ, R5 ;  /* 0x00000005ff05723e */ /* 0x000fc800000010ff */
[----:B-1-34-:R-:W-:Y:S01]  /*37f0*/  PRMT R6, R5, 0x7610, R6 ;  /* 0x0000761005067816 */ /* 0x01afe20000000006 */
[----:B------:R-:W-:-:S05]  /*3800*/  @P1 IMAD.MOV.U32 R5, RZ, RZ, R13 ;  /* 0x000000ffff051224 */ /* 0x000fca00078e000d */
[----:B------:R0:W-:Y:S01]  /*3810*/  @P1 STG.E.U16 desc[UR36][R4.64+0x70], R6 ;  /* 0x0000700604001986 */ /* 0x0001e2000c101524 */
[----:B------:R-:W-:Y:S05]  /*3820*/  @!P0 BRA `(.L_x_96) ;  /* 0x0000000000048947 */ /* 0x000fea0003800000 */
[----:B------:R1:W5:Y:S02]  /*3830*/  LDG.E.LTC128B.U16 R24, desc[UR36][R10.64+0x72] ;  /* 0x000072240a187981 */ /* 0x000364000c1e1520 */
.L_x_96:
[----:B------:R-:W-:Y:S05]  /*3840*/  BSYNC B1 ;  /* 0x0000000000017941 */ /* 0x000fea0003800000 */
.L_x_95:
[----:B------:R-:W-:Y:S05]  /*3850*/  @!P0 BRA `(.L_x_97) ;  /* 0x0000000800a88947 */ /* 0x000fea0003800000 */
[----:B-----5:R-:W-:-:S04]  /*3860*/  IMAD.U32 R24, R24, 0x10000, RZ ;  /* 0x0001000018187824 */ /* 0x020fc800078e00ff */
[----:B------:R-:W-:-:S04]  /*3870*/  FMUL R24, R24, R57 ;  /* 0x0000003918187220 */ /* 0x000fc80000400000 */
[----:B------:R-:W-:-:S05]  /*3880*/  FFMA R24, R55, R56, R24 ;  /* 0x0000003837187223 */ /* 0x000fca0000000018 */
[----:B------:R-:W-:-:S05]  /*3890*/  F2FP.BF16.F32.PACK_AB R24, RZ, R24 ;  /* 0x00000018ff18723e */ /* 0x000fca00000010ff */
[----:B------:R3:W-:Y:S01]  /*38a0*/  STG.E.U16 desc[UR36][R12.64+0x72], R24 ;  /* 0x000072180c007986 */ /* 0x0007e2000c101524 */
[----:B------:R-:W-:Y:S05]  /*38b0*/  BRA `(.L_x_97) ;  /* 0x0000000800907947 */ /* 0x000fea0003800000 */
.L_x_36:
[----:B------:R-:W-:Y:S01]  /*38c0*/  ISETP.GT.AND P0, PT, R4, 0x1, PT ;  /* 0x000000010400780c */ /* 0x000fe20003f04270 */
[----:B------:R-:W-:Y:S01]  /*38d0*/  ULDC.64 UR4, c[0x0][0x5c0] ;  /* 0x0001700000047ab9 */ /* 0x000fe20000000a00 */
[-C--:B------:R-:W-:Y:S01]  /*38e0*/  FMUL R24, R24, R56.reuse ;  /* 0x0000003818187220 */ /* 0x080fe20000400000 */
[-C--:B------:R-:W-:Y:S01]  /*38f0*/  FMUL R25, R25, R56.reuse ;  /* 0x0000003819197220 */ /* 0x080fe20000400000 */
[----:B------:R-:W-:Y:S01]  /*3900*/  ISETP.GT.AND P3, PT, R3, RZ, P0 ;  /* 0x000000ff0300720c */ /* 0x000fe20000764270 */
[-C--:B------:R-:W-:Y:S01]  /*3910*/  FMUL R26, R26, R56.reuse ;  /* 0x000000381a1a7220 */ /* 0x080fe20000400000 */
[----:B------:R-:W-:Y:S01]  /*3920*/  LEA R6, P4, R60, UR4, 0x1 ;  /* 0x000000043c067c11 */ /* 0x000fe2000f8808ff */
[----:B------:R-:W-:Y:S01]  /*3930*/  FMUL R27, R27, R56 ;  /* 0x000000381b1b7220 */ /* 0x000fe20000400000 */
[----:B------:R-:W-:Y:S01]  /*3940*/  F2FP.BF16.F32.PACK_AB R24, RZ, R24 ;  /* 0x00000018ff18723e */ /* 0x000fe200000010ff */
[-C--:B------:R-:W-:Y:S01]  /*3950*/  FMUL R28, R28, R56.reuse ;  /* 0x000000381c1c7220 */ /* 0x080fe20000400000 */
[----:B------:R-:W-:Y:S01]  /*3960*/  LEA.HI.X R7, R60, UR5, R75, 0x1, P4 ;  /* 0x000000053c077c11 */ /* 0x000fe2000a0f0c4b */
[-C--:B------:R-:W-:Y:S01]  /*3970*/  FMUL R29, R29, R56.reuse ;  /* 0x000000381d1d7220 */ /* 0x080fe20000400000 */
[----:B------:R-:W-:Y:S01]  /*3980*/  F2FP.BF16.F32.PACK_AB R25, RZ, R25 ;  /* 0x00000019ff19723e */ /* 0x000fe200000010ff */
[-C--:B------:R-:W-:Y:S01]  /*3990*/  FMUL R30, R30, R56.reuse ;  /* 0x000000381e1e7220 */ /* 0x080fe20000400000 */
[----:B------:R-:W-:Y:S01]  /*39a0*/  SHF.L.U64.HI R67, R66, 0x4, R67 ;  /* 0x0000000442437819 */ /* 0x000fe20000010243 */
[----:B------:R-:W-:Y:S01]  /*39b0*/  @P1 STG.E.U16 desc[UR36][R6.64], R24 ;  /* 0x0000001806001986 */ /* 0x000fe2000c101524 */
[----:B------:R-:W-:Y:S01]  /*39c0*/  ISETP.GT.AND P1, PT, R4, 0x8, PT ;  /* 0x000000080400780c */ /* 0x000fe20003f24270 */
[----:B------:R-:W-:Y:S01]  /*39d0*/  FMUL R31, R31, R56 ;  /* 0x000000381f1f7220 */ /* 0x000fe20000400000 */
[C---:B------:R-:W-:Y:S01]  /*39e0*/  ISETP.GT.AND P4, PT, R3.reuse, 0x8, P0 ;  /* 0x000000080300780c */ /* 0x040fe20000784270 */
[----:B------:R-:W-:Y:S01]  /*39f0*/  @P3 STG.E.U16 desc[UR36][R6.64+0x2], R25 ;  /* 0x0000021906003986 */ /* 0x000fe2000c101524 */
[----:B------:R-:W-:Y:S01]  /*3a00*/  LEA R8, P3, R66, R6, 0x4 ;  /* 0x0000000642087211 */ /* 0x000fe200078620ff */
[-C--:B------:R-:W-:Y:S01]  /*3a10*/  FMUL R32, R32, R56.reuse ;  /* 0x0000003820207220 */ /* 0x080fe20000400000 */
[----:B------:R-:W-:Y:S01]  /*3a20*/  ISETP.GT.AND P2, PT, R3, 0x8, P2 ;  /* 0x000000080300780c */ /* 0x000fe20001744270 */
[-C--:B------:R-:W-:Y:S01]  /*3a30*/  FMUL R33, R33, R56.reuse ;  /* 0x0000003821217220 */ /* 0x080fe20000400000 */
[----:B------:R-:W-:Y:S01]  /*3a40*/  ISETP.GT.AND P0, PT, R4, 0x9, PT ;  /* 0x000000090400780c */ /* 0x000fe20003f04270 */
[----:B------:R-:W-:Y:S01]  /*3a50*/  IMAD.X R9, R67, 0x1, R7, P3 ;  /* 0x0000000143097824 */ /* 0x000fe200018e0607 */
[C---:B------:R-:W-:Y:S01]  /*3a60*/  ISETP.GT.AND P5, PT, R3.reuse, RZ, P1 ;  /* 0x000000ff0300720c */ /* 0x040fe20000fa4270 */
[-C--:B------:R-:W-:Y:S01]  /*3a70*/  FMUL R34, R34, R56.reuse ;  /* 0x0000003822227220 */ /* 0x080fe20000400000 */
[----:B------:R-:W-:Y:S01]  /*3a80*/  ISETP.GT.AND P3, PT, R3, RZ, P0 ;  /* 0x000000ff0300720c */ /* 0x000fe20000764270 */
[----:B------:R-:W-:Y:S01]  /*3a90*/  FMUL R35, R35, R56 ;  /* 0x0000003823237220 */ /* 0x000fe20000400000 */
[----:B------:R-:W-:Y:S01]  /*3aa0*/  F2FP.BF16.F32.PACK_AB R26, RZ, R26 ;  /* 0x0000001aff1a723e */ /* 0x000fe200000010ff */
[-C--:B------:R-:W-:Y:S01]  /*3ab0*/  FMUL R36, R36, R56.reuse ;  /* 0x0000003824247220 */ /* 0x080fe20000400000 */
[----:B------:R-:W-:Y:S01]  /*3ac0*/  F2FP.BF16.F32.PACK_AB R27, RZ, R27 ;  /* 0x0000001bff1b723e */ /* 0x000fe200000010ff */
[----:B------:R-:W-:Y:S01]  /*3ad0*/  FMUL R37, R37, R56 ;  /* 0x0000003825257220 */ /* 0x000fe20000400000 */
[----:B------:R-:W-:Y:S01]  /*3ae0*/  F2FP.BF16.F32.PACK_AB R28, RZ, R28 ;  /* 0x0000001cff1c723e */ /* 0x000fe200000010ff */
[----:B------:R-:W-:Y:S01]  /*3af0*/  @P2 STG.E.U16 desc[UR36][R8.64], R26 ;  /* 0x0000001a08002986 */ /* 0x000fe2000c101524 */
[----:B------:R-:W-:Y:S01]  /*3b00*/  F2FP.BF16.F32.PACK_AB R29, RZ, R29 ;  /* 0x0000001dff1d723e */ /* 0x000fe200000010ff */
[-C--:B------:R-:W-:Y:S01]  /*3b10*/  FMUL R38, R38, R56.reuse ;  /* 0x0000003826267220 */ /* 0x080fe20000400000 */
[----:B------:R-:W-:Y:S01]  /*3b20*/  ISETP.GT.AND P2, PT, R3, 0x8, P1 ;  /* 0x000000080300780c */ /* 0x000fe20000f44270 */
[----:B------:R-:W-:Y:S01]  /*3b30*/  @P4 STG.E.U16 desc[UR36][R8.64+0x2], R27 ;  /* 0x0000021b08004986 */ /* 0x000fe2000c101524 */
[----:B------:R-:W-:Y:S01]  /*3b40*/  ISETP.GT.AND P1, PT, R4, 0x10, PT ;  /* 0x000000100400780c */ /* 0x000fe20003f24270 */
[----:B------:R-:W-:Y:S01]  /*3b50*/  FMUL R39, R39, R56 ;  /* 0x0000003827277220 */ /* 0x000fe20000400000 */
[----:B------:R-:W-:Y:S01]  /*3b60*/  F2FP.BF16.F32.PACK_AB R30, RZ, R30 ;  /* 0x0000001eff1e723e */ /* 0x000fe200000010ff */
[----:B------:R-:W-:Y:S01]  /*3b70*/  @P5 STG.E.U16 desc[UR36][R6.64+0x10], R28 ;  /* 0x0000101c06005986 */ /* 0x000fe2000c101524 */
[C---:B------:R-:W-:Y:S01]  /*3b80*/  ISETP.GT.AND P4, PT, R3.reuse, RZ, P1 ;  /* 0x000000ff0300720c */ /* 0x040fe20000f84270 */
[-C--:B------:R-:W-:Y:S01]  /*3b90*/  FMUL R40, R40, R56.reuse ;  /* 0x0000003828287220 */ /* 0x080fe20000400000 */
[----:B------:R-:W-:Y:S01]  /*3ba0*/  F2FP.BF16.F32.PACK_AB R31, RZ, R31 ;  /* 0x0000001fff1f723e */ /* 0x000fe200000010ff */
[----:B------:R-:W-:Y:S01]  /*3bb0*/  @P3 STG.E.U16 desc[UR36][R6.64+0x12], R29 ;  /* 0x0000121d06003986 */ /* 0x000fe2000c101524 */
[----:B------:R-:W-:Y:S01]  /*3bc0*/  ISETP.GT.AND P3, PT, R3, 0x8, P0 ;  /* 0x000000080300780c */ /* 0x000fe20000764270 */
[----:B------:R-:W-:Y:S01]  /*3bd0*/  FMUL R41, R41, R56 ;  /* 0x0000003829297220 */ /* 0x000fe20000400000 */
[----:B------:R-:W-:Y:S01]  /*3be0*/  ISETP.GT.AND P0, PT, R4, 0x11, PT ;  /* 0x000000110400780c */ /* 0x000fe20003f04270 */
[----:B------:R-:W-:Y:S01]  /*3bf0*/  @P2 STG.E.U16 desc[UR36][R8.64+0x10], R30 ;  /* 0x0000101e08002986 */ /* 0x000fe2000c101524 */
[----:B------:R-:W-:Y:S01]  /*3c00*/  F2FP.BF16.F32.PACK_AB R32, RZ, R32 ;  /* 0x00000020ff20723e */ /* 0x000fe200000010ff */
[-C--:B------:R-:W-:Y:S01]  /*3c10*/  FMUL R42, R42, R56.reuse ;  /* 0x000000382a2a7220 */ /* 0x080fe20000400000 */
[----:B------:R-:W-:Y:S01]  /*3c20*/  ISETP.GT.AND P5, PT, R3, RZ, P0 ;  /* 0x000000ff0300720c */ /* 0x000fe200007a4270 */
[-C--:B------:R-:W-:Y:S01]  /*3c30*/  FMUL R43, R43, R56.reuse ;  /* 0x000000382b2b7220 */ /* 0x080fe20000400000 */
[----:B------:R-:W-:Y:S01]  /*3c40*/  ISETP.GT.AND P2, PT, R3, 0x8, P1 ;  /* 0x000000080300780c */ /* 0x000fe20000f44270 */
[-C--:B------:R-:W-:Y:S01]  /*3c50*/  FMUL R44, R44, R56.reuse ;  /* 0x000000382c2c7220 */ /* 0x080fe20000400000 */
[----:B------:R-:W-:Y:S01]  /*3c60*/  ISETP.GT.AND P1, PT, R4, 0x18, PT ;  /* 0x000000180400780c */ /* 0x000fe20003f24270 */
[-C--:B------:R-:W-:Y:S01]  /*3c70*/  FMUL R45, R45, R56.reuse ;  /* 0x000000382d2d7220 */ /* 0x080fe20000400000 */
[----:B------:R-:W-:Y:S01]  /*3c80*/  F2FP.BF16.F32.PACK_AB R33, RZ, R33 ;  /* 0x00000021ff21723e */ /* 0x000fe200000010ff */
[----:B------:R-:W-:Y:S01]  /*3c90*/  @P3 STG.E.U16 desc[UR36][R8.64+0x12], R31 ;  /* 0x0000121f08003986 */ /* 0x000fe2000c101524 */
[C---:B------:R-:W-:Y:S01]  /*3ca0*/  ISETP.GT.AND P3, PT, R3.reuse, 0x8, P0 ;  /* 0x000000080300780c */ /* 0x040fe20000764270 */
[-C--:B------:R-:W-:Y:S01]  /*3cb0*/  FMUL R46, R46, R56.reuse ;  /* 0x000000382e2e7220 */ /* 0x080fe20000400000 */
[----:B------:R-:W-:Y:S01]  /*3cc0*/  ISETP.GT.AND P0, PT, R4, 0x19, PT ;  /* 0x000000190400780c */ /* 0x000fe20003f04270 */
[----:B------:R-:W-:Y:S01]  /*3cd0*/  @P4 STG.E.U16 desc[UR36][R6.64+0x20], R32 ;  /* 0x0000202006004986 */ /* 0x000fe2000c101524 */
[----:B------:R-:W-:Y:S01]  /*3ce0*/  ISETP.GT.AND P4, PT, R3, RZ, P1 ;  /* 0x000000ff0300720c */ /* 0x000fe20000f84270 */
[----:B------:R-:W-:Y:S01]  /*3cf0*/  FMUL R47, R47, R56 ;  /* 0x000000382f2f7220 */ /* 0x000fe20000400000 */
[----:B------:R-:W-:Y:S01]  /*3d00*/  F2FP.BF16.F32.PACK_AB R34, RZ, R34 ;  /* 0x00000022ff22723e */ /* 0x000fe200000010ff */
[----:B------:R-:W-:Y:S01]  /*3d10*/  @P5 STG.E.U16 desc[UR36][R6.64+0x22], R33 ;  /* 0x0000222106005986 */ /* 0x000fe2000c101524 */
[----:B------:R-:W-:Y:S01]  /*3d20*/  ISETP.GT.AND P5, PT, R3, RZ, P0 ;  /* 0x000000ff0300720c */ /* 0x000fe200007a4270 */
[----:B------:R-:W-:Y:S01]  /*3d30*/  FMUL R48, R48, R56 ;  /* 0x0000003830307220 */ /* 0x000fe20000400000 */
[----:B------:R-:W-:Y:S01]  /*3d40*/  F2FP.BF16.F32.PACK_AB R35, RZ, R35 ;  /* 0x00000023ff23723e */ /* 0x000fe200000010ff */
[----:B------:R-:W-:Y:S01]  /*3d50*/  @P2 STG.E.U16 desc[UR36][R8.64+0x20], R34 ;  /* 0x0000202208002986 */ /* 0x000fe2000c101524 */
[----:B------:R-:W-:Y:S01]  /*3d60*/  F2FP.BF16.F32.PACK_AB R36, RZ, R36 ;  /* 0x00000024ff24723e */ /* 0x000fe200000010ff */
[-C--:B------:R-:W-:Y:S01]  /*3d70*/  FMUL R49, R49, R56.reuse ;  /* 0x0000003831317220 */ /* 0x080fe20000400000 */
[C---:B------:R-:W-:Y:S01]  /*3d80*/  ISETP.GT.AND P2, PT, R3.reuse, 0x8, P1 ;  /* 0x000000080300780c */ /* 0x040fe20000f44270 */
[----:B------:R-:W-:Y:S01]  /*3d90*/  @P3 STG.E.U16 desc[UR36][R8.64+0x22], R35 ;  /* 0x0000222308003986 */ /* 0x000fe2000c101524 */
[----:B------:R-:W-:Y:S01]  /*3da0*/  ISETP.GT.AND P1, PT, R4, 0x20, PT ;  /* 0x000000200400780c */ /* 0x000fe20003f24270 */
[-C--:B------:R-:W-:Y:S01]  /*3db0*/  FMUL R50, R50, R56.reuse ;  /* 0x0000003832327220 */ /* 0x080fe20000400000 */
[----:B------:R-:W-:Y:S01]  /*3dc0*/  F2FP.BF16.F32.PACK_AB R37, RZ, R37 ;  /* 0x00000025ff25723e */ /* 0x000fe200000010ff */
[----:B------:R-:W-:Y:S01]  /*3dd0*/  @P4 STG.E.U16 desc[UR36][R6.64+0x30], R36 ;  /* 0x0000302406004986 */ /* 0x000fe2000c101524 */
[----:B------:R-:W-:Y:S01]  /*3de0*/  ISETP.GT.AND P3, PT, R3, 0x8, P0 ;  /* 0x000000080300780c */ /* 0x000fe20000764270 */
[-C--:B------:R-:W-:Y:S01]  /*3df0*/  FMUL R51, R51, R56.reuse ;  /* 0x0000003833337220 */ /* 0x080fe20000400000 */
[----:B------:R-:W-:Y:S01]  /*3e00*/  ISETP.GT.AND P0, PT, R4, 0x21, PT ;  /* 0x000000210400780c */ /* 0x000fe20003f04270 */
[----:B------:R-:W-:Y:S01]  /*3e10*/  @P5 STG.E.U16 desc[UR36][R6.64+0x32], R37 ;  /* 0x0000322506005986 */ /* 0x000fe2000c101524 */
        /* <DEDUP_REMOVED lines=10> */
[----:B------:R-:W-:-:S02]  /*3ec0*/  F2FP.BF16.F32.PACK_AB R41, RZ, R41 ;  /* 0x00000029ff29723e */ /* 0x000fc400000010ff */
[C---:B------:R-:W-:Y:S01]  /*3ed0*/  ISETP.GT.AND P1, PT, R3.reuse, 0x8, P1 ;  /* 0x000000080300780c */ /* 0x040fe20000f24270 */
[----:B------:R-:W-:Y:S01]  /*3ee0*/  @P3 STG.E.U16 desc[UR36][R8.64+0x32], R39 ;  /* 0x0000322708003986 */ /* 0x000fe2000c101524 */
[C---:B------:R-:W-:Y:S02]  /*3ef0*/  ISETP.GT.AND P2, PT, R3.reuse, 0x8, P0 ;  /* 0x000000080300780c */ /* 0x040fe40000744270 */
[C---:B------:R-:W-:Y:S01]  /*3f00*/  ISETP.GT.AND P0, PT, R4.reuse, 0x29, PT ;  /* 0x000000290400780c */ /* 0x040fe20003f04270 */
[----:B------:R-:W-:Y:S01]  /*3f10*/  @P4 STG.E.U16 desc[UR36][R6.64+0x40], R40 ;  /* 0x0000402806004986 */ /* 0x000fe2000c101524 */
[----:B------:R-:W-:Y:S02]  /*3f20*/  ISETP.GT.AND P4, PT, R4, 0x28, PT ;  /* 0x000000280400780c */ /* 0x000fe40003f84270 */
[----:B------:R-:W-:Y:S01]  /*3f30*/  F2FP.BF16.F32.PACK_AB R42, RZ, R42 ;  /* 0x0000002aff2a723e */ /* 0x000fe200000010ff */
[----:B------:R-:W-:Y:S01]  /*3f40*/  @P5 STG.E.U16 desc[UR36][R6.64+0x42], R41 ;  /* 0x0000422906005986 */ /* 0x000fe2000c101524 */
[----:B------:R-:W-:-:S02]  /*3f50*/  ISETP.GT.AND P5, PT, R3, RZ, P4 ;  /* 0x000000ff0300720c */ /* 0x000fc400027a4270 */
[C---:B------:R-:W-:Y:S01]  /*3f60*/  ISETP.GT.AND P3, PT, R3.reuse, RZ, P0 ;  /* 0x000000ff0300720c */ /* 0x040fe20000764270 */
[----:B------:R-:W-:Y:S01]  /*3f70*/  @P1 STG.E.U16 desc[UR36][R8.64+0x40], R42 ;  /* 0x0000402a08001986 */ /* 0x000fe2000c101524 */
[----:B------:R-:W-:Y:S02]  /*3f80*/  F2FP.BF16.F32.PACK_AB R43, RZ, R43 ;  /* 0x0000002bff2b723e */ /* 0x000fe400000010ff */
[----:B------:R-:W-:Y:S02]  /*3f90*/  F2FP.BF16.F32.PACK_AB R44, RZ, R44 ;  /* 0x0000002cff2c723e */ /* 0x000fe400000010ff */
[C---:B------:R-:W-:Y:S01]  /*3fa0*/  ISETP.GT.AND P4, PT, R3.reuse, 0x8, P4 ;  /* 0x000000080300780c */ /* 0x040fe20002784270 */
[----:B------:R-:W-:Y:S01]  /*3fb0*/  @P2 STG.E.U16 desc[UR36][R8.64+0x42], R43 ;  /* 0x0000422b08002986 */ /* 0x000fe2000c101524 */
[----:B------:R-:W-:Y:S02]  /*3fc0*/  F2FP.BF16.F32.PACK_AB R45, RZ, R45 ;  /* 0x0000002dff2d723e */ /* 0x000fe400000010ff */
[----:B------:R-:W-:Y:S01]  /*3fd0*/  ISETP.GT.AND P2, PT, R4, 0x31, PT ;  /* 0x000000310400780c */ /* 0x000fe20003f44270 */
[----:B------:R-:W-:Y:S01]  /*3fe0*/  @P5 STG.E.U16 desc[UR36][R6.64+0x50], R44 ;  /* 0x0000502c06005986 */ /* 0x000fe2000c101524 */
[----:B------:R-:W-:-:S02]  /*3ff0*/  ISETP.GT.AND P5, PT, R3, 0x8, P0 ;  /* 0x000000080300780c */ /* 0x000fc400007a4270 */
[C---:B------:R-:W-:Y:S01]  /*4000*/  ISETP.GT.AND P1, PT, R4.reuse, 0x38, PT ;  /* 0x000000380400780c */ /* 0x040fe20003f24270 */
[----:B------:R-:W-:Y:S01]  /*4010*/  @P3 STG.E.U16 desc[UR36][R6.64+0x52], R45 ;  /* 0x0000522d06003986 */ /* 0x000fe2000c101524 */
[C---:B------:R-:W-:Y:S02]  /*4020*/  ISETP.GT.AND P3, PT, R4.reuse, 0x30, PT ;  /* 0x000000300400780c */ /* 0x040fe40003f64270 */
[----:B------:R-:W-:Y:S01]  /*4030*/  ISETP.GT.AND P0, PT, R4, 0x39, PT ;  /* 0x000000390400780c */ /* 0x000fe20003f04270 */
[----:B------:R-:W-:Y:S01]  /*4040*/  @P4 IMAD.MOV.U32 R4, RZ, RZ, R8 ;  /* 0x000000ffff044224 */ /* 0x000fe200078e0008 */
[----:B------:R-:W-:Y:S01]  /*4050*/  F2FP.BF16.F32.PACK_AB R46, RZ, R46 ;  /* 0x0000002eff2e723e */ /* 0x000fe200000010ff */
[----:B------:R-:W-:Y:S01]  /*4060*/  @P4 IMAD.MOV.U32 R5, RZ, RZ, R9 ;  /* 0x000000ffff054224 */ /* 0x000fe200078e0009 */
[----:B------:R-:W-:Y:S02]  /*4070*/  F2FP.BF16.F32.PACK_AB R47, RZ, R47 ;  /* 0x0000002fff2f723e */ /* 0x000fe400000010ff */
[----:B------:R-:W-:-:S02]  /*4080*/  F2FP.BF16.F32.PACK_AB R48, RZ, R48 ;  /* 0x00000030ff30723e */ /* 0x000fc400000010ff */
[----:B------:R0:W-:Y:S01]  /*4090*/  @P4 STG.E.U16 desc[UR36][R4.64+0x50], R46 ;  /* 0x0000502e04004986 */ /* 0x0001e2000c101524 */
[C---:B------:R-:W-:Y:S02]  /*40a0*/  ISETP.GT.AND P4, PT, R3.reuse, RZ, P2 ;  /* 0x000000ff0300720c */ /* 0x040fe40001784270 */
[----:B------:R-:W-:Y:S02]  /*40b0*/  F2FP.BF16.F32.PACK_AB R49, RZ, R49 ;  /* 0x00000031ff31723e */ /* 0x000fe400000010ff */
[----:B------:R-:W-:Y:S02]  /*40c0*/  ISETP.GT.AND P2, PT, R3, 0x8, P2 ;  /* 0x000000080300780c */ /* 0x000fe40001744270 */
[----:B------:R-:W-:Y:S02]  /*40d0*/  F2FP.BF16.F32.PACK_AB R50, RZ, R50 ;  /* 0x00000032ff32723e */ /* 0x000fe400000010ff */
[----:B------:R-:W-:Y:S02]  /*40e0*/  F2FP.BF16.F32.PACK_AB R51, RZ, R51 ;  /* 0x00000033ff33723e */ /* 0x000fe400000010ff */
[----:B------:R-:W-:Y:S01]  /*40f0*/  F2FP.BF16.F32.PACK_AB R52, RZ, R52 ;  /* 0x00000034ff34723e */ /* 0x000fe200000010ff */
[----:B0-----:R-:W-:Y:S01]  /*4100*/  @P5 IMAD.MOV.U32 R4, RZ, RZ, R8 ;  /* 0x000000ffff045224 */ /* 0x001fe200078e0008 */
[----:B------:R-:W-:Y:S01]  /*4110*/  F2FP.BF16.F32.PACK_AB R53, RZ, R53 ;  /* 0x00000035ff35723e */ /* 0x000fe200000010ff */
[----:B------:R-:W-:Y:S01]  /*4120*/  @P5 IMAD.MOV.U32 R5, RZ, RZ, R9 ;  /* 0x000000ffff055224 */ /* 0x000fe200078e0009 */
[----:B------:R-:W-:-:S02]  /*4130*/  F2FP.BF16.F32.PACK_AB R54, RZ, R54 ;  /* 0x00000036ff36723e */ /* 0x000fc400000010ff */
[----:B------:R-:W-:Y:S02]  /*4140*/  F2FP.BF16.F32.PACK_AB R55, RZ, R55 ;  /* 0x00000037ff37723e */ /* 0x000fe400000010ff */
[----:B------:R0:W-:Y:S01]  /*4150*/  @P5 STG.E.U16 desc[UR36][R4.64+0x52], R47 ;  /* 0x0000522f04005986 */ /* 0x0001e2000c101524 */
[C---:B------:R-:W-:Y:S02]  /*4160*/  ISETP.GT.AND P5, PT, R3.reuse, RZ, P3 ;  /* 0x000000ff0300720c */ /* 0x040fe40001fa4270 */
[----:B------:R-:W-:-:S11]  /*4170*/  ISETP.GT.AND P3, PT, R3, 0x8, P3 ;  /* 0x000000080300780c */ /* 0x000fd60001f64270 */
[----:B0-----:R-:W-:Y:S02]  /*4180*/  @P5 IMAD.MOV.U32 R4, RZ, RZ, R6 ;  /* 0x000000ffff045224 */ /* 0x001fe400078e0006 */
[----:B------:R-:W-:-:S05]  /*4190*/  @P5 IMAD.MOV.U32 R5, RZ, RZ, R7 ;  /* 0x000000ffff055224 */ /* 0x000fca00078e0007 */
[----:B------:R0:W-:Y:S01]  /*41a0*/  @P5 STG.E.U16 desc[UR36][R4.64+0x60], R48 ;  /* 0x0000603004005986 */ /* 0x0001e2000c101524 */
[C---:B------:R-:W-:Y:S02]  /*41b0*/  ISETP.GT.AND P5, PT, R3.reuse, RZ, P0 ;  /* 0x000000ff0300720c */ /* 0x040fe400007a4270 */
[----:B------:R-:W-:Y:S01]  /*41c0*/  ISETP.GT.AND P0, PT, R3, 0x8, P0 ;  /* 0x000000080300780c */ /* 0x000fe20000704270 */
[----:B0-----:R-:W-:Y:S02]  /*41d0*/  @P4 IMAD.MOV.U32 R4, RZ, RZ, R6 ;  /* 0x000000ffff044224 */ /* 0x001fe400078e0006 */
[----:B------:R-:W-:-:S05]  /*41e0*/  @P4 IMAD.MOV.U32 R5, RZ, RZ, R7 ;  /* 0x000000ffff054224 */ /* 0x000fca00078e0007 */
[----:B------:R0:W-:Y:S01]  /*41f0*/  @P4 STG.E.U16 desc[UR36][R4.64+0x62], R49 ;  /* 0x0000623104004986 */ /* 0x0001e2000c101524 */
[C---:B------:R-:W-:Y:S02]  /*4200*/  ISETP.GT.AND P4, PT, R3.reuse, RZ, P1 ;  /* 0x000000ff0300720c */ /* 0x040fe40000f84270 */
[----:B------:R-:W-:Y:S01]  /*4210*/  ISETP.GT.AND P1, PT, R3, 0x8, P1 ;  /* 0x000000080300780c */ /* 0x000fe20000f24270 */
[----:B0-----:R-:W-:Y:S02]  /*4220*/  @P3 IMAD.MOV.U32 R4, RZ, RZ, R8 ;  /* 0x000000ffff043224 */ /* 0x001fe400078e0008 */
[----:B------:R-:W-:-:S05]  /*4230*/  @P3 IMAD.MOV.U32 R5, RZ, RZ, R9 ;  /* 0x000000ffff053224 */ /* 0x000fca00078e0009 */
[----:B------:R0:W-:Y:S02]  /*4240*/  @P3 STG.E.U16 desc[UR36][R4.64+0x60], R50 ;  /* 0x0000603204003986 */ /* 0x0001e4000c101524 */
[----:B0-----:R-:W-:Y:S02]  /*4250*/  @P2 IMAD.MOV.U32 R4, RZ, RZ, R8 ;  /* 0x000000ffff042224 */ /* 0x001fe400078e0008 */
[----:B------:R-:W-:-:S05]  /*4260*/  @P2 IMAD.MOV.U32 R5, RZ, RZ, R9 ;  /* 0x000000ffff052224 */ /* 0x000fca00078e0009 */
[----:B------:R0:W-:Y:S02]  /*4270*/  @P2 STG.E.U16 desc[UR36][R4.64+0x62], R51 ;  /* 0x0000623304002986 */ /* 0x0001e4000c101524 */
[----:B0-----:R-:W-:Y:S02]  /*4280*/  @P4 IMAD.MOV.U32 R4, RZ, RZ, R6 ;  /* 0x000000ffff044224 */ /* 0x001fe400078e0006 */
[----:B------:R-:W-:-:S05]  /*4290*/  @P4 IMAD.MOV.U32 R5, RZ, RZ, R7 ;  /* 0x000000ffff054224 */ /* 0x000fca00078e0007 */
[----:B------:R0:W-:Y:S04]  /*42a0*/  @P4 STG.E.U16 desc[UR36][R4.64+0x70], R52 ;  /* 0x0000703404004986 */ /* 0x0001e8000c101524 */
[----:B------:R1:W-:Y:S01]  /*42b0*/  @P5 STG.E.U16 desc[UR36][R6.64+0x72], R53 ;  /* 0x0000723506005986 */ /* 0x0003e2000c101524 */
[----:B0-----:R-:W-:Y:S02]  /*42c0*/  @P1 IMAD.MOV.U32 R4, RZ, RZ, R8 ;  /* 0x000000ffff041224 */ /* 0x001fe400078e0008 */
[----:B------:R-:W-:-:S05]  /*42d0*/  @P1 IMAD.MOV.U32 R5, RZ, RZ, R9 ;  /* 0x000000ffff051224 */ /* 0x000fca00078e0009 */
[----:B------:R1:W-:Y:S04]  /*42e0*/  @P1 STG.E.U16 desc[UR36][R4.64+0x70], R54 ;  /* 0x0000703604001986 */ /* 0x0003e8000c101524 */
[----:B------:R1:W-:Y:S02]  /*42f0*/  @P0 STG.E.U16 desc[UR36][R8.64+0x72], R55 ;  /* 0x0000723708000986 */ /* 0x0003e4000c101524 */
.L_x_97:
[----:B------:R-:W-:Y:S05]  /*4300*/  BSYNC B0 ;  /* 0x0000000000007941 */ /* 0x000fea0003800000 */
.L_x_35:
[----:B------:R-:W-:Y:S01]  /*4310*/  ULDC UR4, c[0x0][0xc] ;  /* 0x0000030000047ab9 */ /* 0x000fe20000000800 */
[----:B------:R-:W-:Y:S01]  /*4320*/  ULDC UR5, c[0x0][0x10] ;  /* 0x0000040000057ab9 */ /* 0x000fe20000000800 */
[----:B------:R-:W4:Y:S01]  /*4330*/  LDC R3, c[0x0][0x14] ;  /* 0x00000500ff037b82 */ /* 0x000f220000000800 */
[----:B------:R-:W-:Y:S01]  /*4340*/  UIMAD.WIDE.U32 UR4, UR4, UR5, URZ ;  /* 0x00000005040472a5 */ /* 0x000fe2000f8e003f */
[----:B------:R-:W-:Y:S02]  /*4350*/  IMAD.MOV.U32 R61, RZ, RZ, -0x1 ;  /* 0xffffffffff3d7424 */ /* 0x000fe400078e00ff */
[----:B------:R-:W-:-:S03]  /*4360*/  IMAD.MOV.U32 R59, RZ, RZ, -0x1 ;  /* 0xffffffffff3b7424 */ /* 0x000fc600078e00ff */
[----:B----4-:R-:W-:-:S04]  /*4370*/  IMAD.WIDE.U32 R16, R3, UR4, R16 ;  /* 0x0000000403107c25 */ /* 0x010fc8000f8e0010 */
[----:B------:R-:W-:Y:S01]  /*4380*/  IMAD R3, R3, UR5, RZ ;  /* 0x0000000503037c24 */ /* 0x000fe2000f8e02ff */
[----:B------:R-:W-:Y:S02]  /*4390*/  ULDC.64 UR4, c[0x0][0x650] ;  /* 0x0001940000047ab9 */ /* 0x000fe40000000a00 */
[----:B------:R-:W-:Y:S01]  /*43a0*/  ISETP.GE.U32.AND P0, PT, R16, UR4, PT ;  /* 0x0000000410007c0c */ /* 0x000fe2000bf06070 */
[--C-:B------:R-:W-:Y:S01]  /*43b0*/  IMAD.IADD R17, R17, 0x1, R3.reuse ;  /* 0x0000000111117824 */ /* 0x100fe200078e0203 */
[----:B------:R-:W-:-:S04]  /*43c0*/  PRMT R3, RZ, 0x7610, R3 ;  /* 0x00007610ff037816 */ /* 0x000fc80000000003 */
[----:B------:R-:W-:-:S13]  /*43d0*/  ISETP.GE.U32.AND.EX P0, PT, R17, UR5, PT, P0 ;  /* 0x0000000511007c0c */ /* 0x000fda000bf06100 */
[----:B------:R-:W-:Y:S05]  /*43e0*/  @P0 BRA `(.L_x_98) ;  /* 0x0000000400640947 */ /* 0x000fea0003800000 */
[----:B---3--:R-:W3:Y:S01]  /*43f0*/  S2R R12, SR_CTAID.X ;  /* 0x00000000000c7919 */ /* 0x008ee20000002500 */
[----:B-12---:R-:W1:Y:S01]  /*4400*/  LDC.64 R10, c[0x0][0x628] ;  /* 0x00018a00ff0a7b82 */ /* 0x006e620000000a00 */
[----:B------:R-:W-:Y:S01]  /*4410*/  ULDC UR4, c[0x0][0x150] ;  /* 0x0000540000047ab9 */ /* 0x000fe20000000800 */
[----:B------:R-:W-:Y:S01]  /*4420*/  IMAD.MOV.U32 R8, RZ, RZ, R16 ;  /* 0x000000ffff087224 */ /* 0x000fe200078e0010 */
[----:B-----5:R-:W2:Y:S01]  /*4430*/  S2R R24, SR_CTAID.Y ;  /* 0x0000000000187919 */ /* 0x020ea20000002600 */
[----:B------:R-:W-:-:S04]  /*4440*/  IMAD.MOV.U32 R9, RZ, RZ, R17 ;  /* 0x000000ffff097224 */ /* 0x000fc800078e0011 */
[----:B------:R-:W4:Y:S08]  /*4450*/  LDC R21, c[0x0][0x144] ;  /* 0x00005100ff157b82 */ /* 0x000f300000000800 */
[----:B------:R-:W0:Y:S08]  /*4460*/  LDC R0, c[0x0][0x630] ;  /* 0x00018c00ff007b82 */ /* 0x000e300000000800 */
[----:B------:R-:W0:Y:S01]  /*4470*/  LDC.64 R14, c[0x0][0x620] ;  /* 0x00018800ff0e7b82 */ /* 0x000e220000000a00 */
[----:B-1----:R-:W-:-:S04]  /*4480*/  ISETP.NE.U32.AND P0, PT, R10, RZ, PT ;  /* 0x000000ff0a00720c */ /* 0x002fc80003f05070 */
[----:B------:R-:W-:Y:S02]  /*4490*/  ISETP.NE.AND.EX P0, PT, R11, RZ, PT, P0 ;  /* 0x000000ff0b00720c */ /* 0x000fe40003f05300 */
[----:B---3--:R-:W-:-:S05]  /*44a0*/  I2FP.F32.U32 R3, R12 ;  /* 0x0000000c00037245 */ /* 0x008fca0000201000 */
[----:B------:R-:W-:-:S04]  /*44b0*/  FMUL R3, R3, UR4 ;  /* 0x0000000403037c20 */ /* 0x000fc80008400000 */
[----:B------:R1:W3:Y:S02]  /*44c0*/  F2I.U32.TRUNC.NTZ R20, R3 ;  /* 0x0000000300147305 */ /* 0x0002e4000020f000 */
[----:B--2-4-:R-:W-:Y:S05]  /*44d0*/  @!P0 BRA `(.L_x_99) ;  /* 0x0000000000288947 */ /* 0x014fea0003800000 */
[----:B-1----:R-:W1:Y:S02]  /*44e0*/  LDC R3, c[0x0][0x634] ;  /* 0x00018d00ff037b82 */ /* 0x002e640000000800 */
[----:B-1----:R-:W-:-:S05]  /*44f0*/  IADD3 R3, P0, R16, R3, RZ ;  /* 0x0000000310037210 */ /* 0x002fca0007f1e0ff */
[----:B------:R-:W-:-:S04]  /*4500*/  IMAD.X R13, RZ, RZ, R17, P0 ;  /* 0x000000ffff0d7224 */ /* 0x000fc800000e0611 */
[----:B0-----:R-:W-:-:S04]  /*4510*/  IMAD.WIDE.U32 R4, R13, R10, RZ ;  /* 0x0000000a0d047225 */ /* 0x001fc800078e00ff */
[----:B------:R-:W-:-:S04]  /*4520*/  IMAD.WIDE.U32 R6, P0, R3, R11, R4 ;  /* 0x0000000b03067225 */ /* 0x000fc80007800004 */
[----:B------:R-:W-:-:S04]  /*4530*/  IMAD.WIDE.U32 R4, R3, R10, RZ ;  /* 0x0000000a03047225 */ /* 0x000fc800078e00ff */
[----:B------:R-:W-:Y:S01]  /*4540*/  IMAD.X R9, RZ, RZ, RZ, P0 ;  /* 0x000000ffff097224 */ /* 0x000fe200000e06ff */
[----:B------:R-:W-:Y:S01]  /*4550*/  IADD3 RZ, P0, R5, R6, RZ ;  /* 0x0000000605ff7210 */ /* 0x000fe20007f1e0ff */
[----:B------:R-:W-:-:S04]  /*4560*/  IMAD.MOV.U32 R8, RZ, RZ, R7 ;  /* 0x000000ffff087224 */ /* 0x000fc800078e0007 */
[----:B------:R-:W-:-:S08]  /*4570*/  IMAD.WIDE.U32.X R8, R13, R11, R8, P0 ;  /* 0x0000000b0d087225 */ /* 0x000fd000000e0408 */
.L_x_99:
[----:B------:R-:W2:Y:S01]  /*4580*/  LDC.64 R28, c[0x0][0x640] ;  /* 0x00019000ff1c7b82 */ /* 0x000ea20000000a00 */
[-CC-:B0-----:R-:W-:Y:S01]  /*4590*/  SHF.R.U64 R59, R8, R0.reuse, R9.reuse ;  /* 0x00000000083b7219 */ /* 0x181fe20000001209 */
[----:B---3--:R-:W-:Y:S01]  /*45a0*/  IMAD.MOV R20, RZ, RZ, -R20 ;  /* 0x000000ffff147224 */ /* 0x008fe200078e0a14 */
[----:B------:R-:W-:Y:S01]  /*45b0*/  SHF.R.U32.HI R0, RZ, R0, R9 ;  /* 0x00000000ff007219 */ /* 0x000fe20000011609 */
[----:B------:R-:W-:Y:S01]  /*45c0*/  ULDC UR4, c[0x0][0x154] ;  /* 0x0000550000047ab9 */ /* 0x000fe20000000800 */
[----:B-1----:R-:W-:Y:S01]  /*45d0*/  IADD3 R3, P0, RZ, -R59, RZ ;  /* 0x8000003bff037210 */ /* 0x002fe20007f1e0ff */
[----:B------:R-:W-:Y:S02]  /*45e0*/  IMAD R21, R21, R20, R12 ;  /* 0x0000001415157224 */ /* 0x000fe400078e020c */
[----:B------:R-:W0:Y:S01]  /*45f0*/  LDC R6, c[0x0][0x618] ;  /* 0x00018600ff067b82 */ /* 0x000e220000000800 */
[----:B------:R-:W-:Y:S02]  /*4600*/  IMAD.MOV.U32 R7, RZ, RZ, 0x1 ;  /* 0x00000001ff077424 */ /* 0x000fe400078e00ff */
[----:B------:R-:W-:-:S04]  /*4610*/  IMAD.X R5, RZ, RZ, ~R0, P0 ;  /* 0x000000ffff057224 */ /* 0x000fc800000e0e00 */
[-C--:B------:R-:W-:Y:S01]  /*4620*/  IMAD R0, R5, R14.reuse, RZ ;  /* 0x0000000e05007224 */ /* 0x080fe200078e02ff */
[----:B------:R-:W1:Y:S01]  /*4630*/  LDC R8, c[0x0][0x608] ;  /* 0x00018200ff087b82 */ /* 0x000e620000000800 */
[----:B------:R-:W-:-:S04]  /*4640*/  IMAD.WIDE.U32 R4, R3, R14, R16 ;  /* 0x0000000e03047225 */ /* 0x000fc800078e0010 */
[----:B------:R-:W-:Y:S01]  /*4650*/  IMAD R3, R3, R15, R0 ;  /* 0x0000000f03037224 */ /* 0x000fe200078e0200 */
[----:B------:R-:W-:Y:S02]  /*4660*/  I2FP.F32.U32 R0, R24 ;  /* 0x0000001800007245 */ /* 0x000fe40000201000 */
[----:B------:R-:W3:Y:S01]  /*4670*/  LDC R26, c[0x0][0x658] ;  /* 0x00019600ff1a7b82 */ /* 0x000ee20000000800 */
[----:B------:R-:W-:Y:S01]  /*4680*/  IMAD.IADD R3, R5, 0x1, R3 ;  /* 0x0000000105037824 */ /* 0x000fe200078e0203 */
[----:B--2---:R-:W-:Y:S01]  /*4690*/  ISETP.NE.U32.AND P0, PT, R28, RZ, PT ;  /* 0x000000ff1c00720c */ /* 0x004fe20003f05070 */
[----:B------:R-:W-:Y:S01]  /*46a0*/  FMUL R0, R0, UR4 ;  /* 0x0000000400007c20 */ /* 0x000fe20008400000 */
[----:B------:R-:W-:Y:S02]  /*46b0*/  IMAD.MOV.U32 R5, RZ, RZ, -0x1 ;  /* 0xffffffffff057424 */ /* 0x000fe400078e00ff */
[----:B------:R-:W-:Y:S01]  /*46c0*/  ISETP.NE.AND.EX P0, PT, R29, RZ, PT, P0 ;  /* 0x000000ff1d00720c */ /* 0x000fe20003f05300 */
[----:B------:R2:W4:Y:S01]  /*46d0*/  F2I.U32.TRUNC.NTZ R13, R0 ;  /* 0x00000000000d7305 */ /* 0x000522000020f000 */
[----:B------:R-:W2:Y:S01]  /*46e0*/  LDC R15, c[0x0][0x148] ;  /* 0x00005200ff0f7b82 */ /* 0x000ea20000000800 */
[----:B0-----:R-:W-:-:S02]  /*46f0*/  SHF.R.U64 R12, R4, R6, R3 ;  /* 0x00000006040c7219 */ /* 0x001fc40000001203 */
[----:B------:R-:W-:-:S05]  /*4700*/  SHF.R.U32.HI R3, RZ, R6, R3 ;  /* 0x00000006ff037219 */ /* 0x000fca0000011603 */
[----:B------:R-:W0:Y:S01]  /*4710*/  LDC R20, c[0x0][0x600] ;  /* 0x00018000ff147b82 */ /* 0x000e220000000800 */
[-CC-:B-1----:R-:W-:Y:S02]  /*4720*/  SHF.R.U64 R10, R12, R8.reuse, R3.reuse ;  /* 0x000000080c0a7219 */ /* 0x182fe40000001203 */
[----:B------:R-:W-:-:S05]  /*4730*/  SHF.R.U32.HI R3, RZ, R8, R3 ;  /* 0x00000008ff037219 */ /* 0x000fca0000011603 */
[----:B------:R-:W1:Y:S01]  /*4740*/  LDC R27, c[0x0][0x648] ;  /* 0x00019200ff1b7b82 */ /* 0x000e620000000800 */
[-C--:B---3--:R-:W-:Y:S02]  /*4750*/  SHF.L.U32 R4, R5, R26.reuse, RZ ;  /* 0x0000001a05047219 */ /* 0x088fe400000006ff */
[-CC-:B------:R-:W-:Y:S02]  /*4760*/  SHF.R.U64 R14, R10, R26.reuse, R3.reuse ;  /* 0x0000001a0a0e7219 */ /* 0x180fe40000001203 */
[----:B------:R-:W-:Y:S02]  /*4770*/  SHF.R.U32.HI R5, RZ, R26, R3 ;  /* 0x0000001aff057219 */ /* 0x000fe40000011603 */
[----:B------:R-:W-:Y:S01]  /*4780*/  LOP3.LUT R25, RZ, R4, RZ, 0x33, !PT ;  /* 0x00000004ff197212 */ /* 0x000fe200078e33ff */
[----:B------:R-:W3:Y:S01]  /*4790*/  LDC R30, c[0x0][0x638] ;  /* 0x00018e00ff1e7b82 */ /* 0x000ee20000000800 */
[----:B------:R-:W-:Y:S01]  /*47a0*/  SHF.L.U32 R26, R7, R26, RZ ;  /* 0x0000001a071a7219 */ /* 0x000fe200000006ff */
[----:B------:R-:W-:-:S06]  /*47b0*/  IMAD.MOV.U32 R4, RZ, RZ, R14 ;  /* 0x000000ffff047224 */ /* 0x000fcc00078e000e */
[----:B------:R-:W0:Y:S01]  /*47c0*/  LDC R31, c[0x0][0x610] ;  /* 0x00018400ff1f7b82 */ /* 0x000e220000000800 */
[----:B----4-:R-:W-:Y:S05]  /*47d0*/  @!P0 BRA `(.L_x_100) ;  /* 0x0000000000288947 */ /* 0x010fea0003800000 */
        /* <DEDUP_REMOVED lines=10> */
.L_x_100:
[----:B------:R-:W-:Y:S01]  /*4880*/  ISETP.NE.AND P0, PT, R2, 0x1, PT ;  /* 0x000000010200780c */ /* 0x000fe20003f05270 */
[----:B0-----:R-:W-:Y:S01]  /*4890*/  VIADD R7, R20, 0xffffffff ;  /* 0xffffffff14077836 */ /* 0x001fe20000000000 */
[----:B-12---:R-:W-:Y:S01]  /*48a0*/  SHF.R.U64 R0, R4, R27, R5 ;  /* 0x0000001b04007219 */ /* 0x006fe20000001205 */
[----:B------:R-:W-:Y:S01]  /*48b0*/  IMAD.MOV R13, RZ, RZ, -R13 ;  /* 0x000000ffff0d7224 */ /* 0x000fe200078e0a0d */
[----:B------:R-:W-:Y:S01]  /*48c0*/  LOP3.LUT R5, R10, R25, RZ, 0xc0, !PT ;  /* 0x000000190a057212 */ /* 0x000fe200078ec0ff */
[----:B------:R-:W-:Y:S01]  /*48d0*/  IMAD.MOV.U32 R4, RZ, RZ, 0x1 ;  /* 0x00000001ff047424 */ /* 0x000fe200078e00ff */
[----:B------:R-:W-:Y:S01]  /*48e0*/  LOP3.LUT R12, R12, R7, RZ, 0xc0, !PT ;  /* 0x000000070c0c7212 */ /* 0x000fe200078ec0ff */
[----:B------:R-:W-:Y:S02]  /*48f0*/  IMAD.MOV R3, RZ, RZ, -R0 ;  /* 0x000000ffff037224 */ /* 0x000fe400078e0a00 */
[----:B------:R-:W-:Y:S02]  /*4900*/  IMAD R0, R26, R0, R5 ;  /* 0x000000001a007224 */ /* 0x000fe400078e0205 */
[----:B---3--:R-:W-:-:S02]  /*4910*/  IMAD R3, R3, R30, R14 ;  /* 0x0000001e03037224 */ /* 0x008fc400078e020e */
[----:B------:R-:W-:Y:S02]  /*4920*/  @P0 IMAD R21, R15, R13, R24 ;  /* 0x0000000d0f150224 */ /* 0x000fe400078e0218 */
[----:B------:R-:W-:Y:S01]  /*4930*/  IMAD R5, R3, R20, R12 ;  /* 0x0000001403057224 */ /* 0x000fe200078e020c */
[----:B------:R-:W-:Y:S01]  /*4940*/  PRMT R3, R4, 0x7610, R3 ;  /* 0x0000761004037816 */ /* 0x000fe20000000003 */
[----:B------:R-:W-:-:S05]  /*4950*/  IMAD R0, R0, R31, R21 ;  /* 0x0000001f00007224 */ /* 0x000fca00078e0215 */
[----:B------:R-:W-:Y:S02]  /*4960*/  SEL R61, R5, R0, !P0 ;  /* 0x00000000053d7207 */ /* 0x000fe40004000000 */
[----:B------:R-:W-:-:S07]  /*4970*/  SEL R0, R0, R5, !P0 ;  /* 0x0000000500007207 */ /* 0x000fce0004000000 */
.L_x_98:
[----:B------:R-:W-:Y:S01]  /*4980*/  LOP3.LUT P0, RZ, R3, 0xff, RZ, 0xc0, !PT ;  /* 0x000000ff03ff7812 */ /* 0x000fe2000780c0ff */
[----:B------:R-:W-:-:S12]  /*4990*/  IMAD.MOV.U32 R60, RZ, RZ, R0 ;  /* 0x000000ffff3c7224 */ /* 0x000fd800078e0000 */
[----:B------:R-:W-:Y:S05]  /*49a0*/  @P0 BRA `(.L_x_101) ;  /* 0xffffffc800940947 */ /* 0x000fea000383ffff */
[----:B------:R-:W-:Y:S05]  /*49b0*/  EXIT ;  /* 0x000000000000794d */ /* 0x000fea0003800000 */
.L_x_8:
        /* <DEDUP_REMOVED lines=26> */
.L_x_103:
[----:B------:R-:W0:Y:S01]  /*4b60*/  LDC.64 R28, c[0x0][0x640] ;  /* 0x00019000ff1c7b82 */ /* 0x000e220000000a00 */
[-CC-:B------:R-:W-:Y:S01]  /*4b70*/  SHF.R.U64 R22, R12, R6.reuse, R13.reuse ;  /* 0x000000060c167219 */ /* 0x180fe2000000120d */
[----:B------:R-:W-:Y:S01]  /*4b80*/  IMAD.MOV.U32 R30, RZ, RZ, 0x1 ;  /* 0x00000001ff1e7424 */ /* 0x000fe200078e00ff */
[----:B------:R-:W-:Y:S02]  /*4b90*/  SHF.R.U32.HI R6, RZ, R6, R13 ;  /* 0x00000006ff067219 */ /* 0x000fe4000001160d */
        /* <DEDUP_REMOVED lines=8> */
[----:B------:R-:W-:Y:S01]  /*4c20*/  IMAD.IADD R9, R9, 0x1, R11 ;  /* 0x0000000109097824 */ /* 0x000fe200078e020b */
[----:B0-----:R-:W-:-:S04]  /*4c30*/  ISETP.NE.U32.AND P0, PT, R28, RZ, PT ;  /* 0x000000ff1c00720c */ /* 0x001fc80003f05070 */
[----:B------:R-:W-:Y:S02]  /*4c40*/  ISETP.NE.AND.EX P0, PT, R29, RZ, PT, P0 ;  /* 0x000000ff1d00720c */ /* 0x000fe40003f05300 */
[----:B------:R-:W0:Y:S01]  /*4c50*/  LDC R20, c[0x0][0x600] ;  /* 0x00018000ff147b82 */ /* 0x000e220000000800 */
[-CC-:B-1----:R-:W-:Y:S01]  /*4c60*/  SHF.R.U64 R14, R8, R10.reuse, R9.reuse ;  /* 0x0000000a080e7219 */ /* 0x182fe20000001209 */
[----:B------:R-:W-:Y:S01]  /*4c70*/  IMAD.MOV.U32 R8, RZ, RZ, -0x1 ;  /* 0xffffffffff087424 */ /* 0x000fe200078e00ff */
[----:B------:R-:W-:-:S05]  /*4c80*/  SHF.R.U32.HI R9, RZ, R10, R9 ;  /* 0x0000000aff097219 */ /* 0x000fca0000011609 */
[----:B------:R-:W1:Y:S01]  /*4c90*/  LDC R24, c[0x0][0x648] ;  /* 0x00019200ff187b82 */ /* 0x000e620000000800 */
[-CC-:B--2---:R-:W-:Y:S02]  /*4ca0*/  SHF.R.U64 R23, R14, R12.reuse, R9.reuse ;  /* 0x0000000c0e177219 */ /* 0x184fe40000001209 */
[----:B------:R-:W-:-:S05]  /*4cb0*/  SHF.R.U32.HI R6, RZ, R12, R9 ;  /* 0x0000000cff067219 */ /* 0x000fca0000011609 */
[----:B------:R-:W2:Y:S01]  /*4cc0*/  LDC R26, c[0x0][0x638] ;  /* 0x00018e00ff1a7b82 */ /* 0x000ea20000000800 */
[-C--:B---3--:R-:W-:Y:S02]  /*4cd0*/  SHF.L.U32 R8, R8, R27.reuse, RZ ;  /* 0x0000001b08087219 */ /* 0x088fe400000006ff */
[-CC-:B------:R-:W-:Y:S02]  /*4ce0*/  SHF.R.U64 R25, R23, R27.reuse, R6.reuse ;  /* 0x0000001b17197219 */ /* 0x180fe40000001206 */
[----:B------:R-:W-:Y:S02]  /*4cf0*/  LOP3.LUT R32, RZ, R8, RZ, 0x33, !PT ;  /* 0x00000008ff207212 */ /* 0x000fe400078e33ff */
[----:B------:R-:W-:Y:S01]  /*4d00*/  SHF.R.U32.HI R9, RZ, R27, R6 ;  /* 0x0000001bff097219 */ /* 0x000fe20000011606 */
[----:B------:R-:W3:Y:S01]  /*4d10*/  LDC R31, c[0x0][0x610] ;  /* 0x00018400ff1f7b82 */ /* 0x000ee20000000800 */
[----:B------:R-:W-:Y:S01]  /*4d20*/  IMAD.MOV.U32 R8, RZ, RZ, R25 ;  /* 0x000000ffff087224 */ /* 0x000fe200078e0019 */
[----:B------:R-:W-:Y:S06]  /*4d30*/  @!P0 BRA `(.L_x_104) ;  /* 0x0000000000288947 */ /* 0x000fec0003800000 */
        /* <DEDUP_REMOVED lines=10> */
.L_x_104:
[----:B------:R-:W-:Y:S01]  /*4de0*/  ISETP.NE.AND P0, PT, R2, 0x1, PT ;  /* 0x000000010200780c */ /* 0x000fe20003f05270 */
[----:B------:R-:W-:Y:S01]  /*4df0*/  IMAD.MOV.U32 R13, RZ, RZ, R22 ;  /* 0x000000ffff0d7224 */ /* 0x000fe200078e0016 */
[----:B-1----:R-:W-:Y:S01]  /*4e00*/  SHF.R.U64 R6, R8, R24, R9 ;  /* 0x0000001808067219 */ /* 0x002fe20000001209 */
[----:B0-----:R-:W-:Y:S01]  /*4e10*/  VIADD R9, R20, 0xffffffff ;  /* 0xffffffff14097836 */ /* 0x001fe20000000000 */
[----:B------:R-:W-:Y:S02]  /*4e20*/  SHF.L.U32 R30, R30, R27, RZ ;  /* 0x0000001b1e1e7219 */ /* 0x000fe400000006ff */
[----:B------:R-:W-:Y:S01]  /*4e30*/  LOP3.LUT R5, R23, R32, RZ, 0xc0, !PT ;  /* 0x0000002017057212 */ /* 0x000fe200078ec0ff */
[----:B------:R-:W-:-:S04]  /*4e40*/  IMAD.MOV R8, RZ, RZ, -R6 ;  /* 0x000000ffff087224 */ /* 0x000fc800078e0a06 */
[----:B------:R-:W-:Y:S01]  /*4e50*/  IMAD R6, R30, R6, R5 ;  /* 0x000000061e067224 */ /* 0x000fe200078e0205 */
[----:B------:R-:W-:Y:S01]  /*4e60*/  LOP3.LUT R5, R14, R9, RZ, 0xc0, !PT ;  /* 0x000000090e057212 */ /* 0x000fe200078ec0ff */
[----:B------:R-:W-:Y:S02]  /*4e70*/  @P0 IMAD R3, R7, R21, R4 ;  /* 0x0000001507030224 */ /* 0x000fe400078e0204 */
[----:B--2---:R-:W-:Y:S02]  /*4e80*/  IMAD R4, R8, R26, R25 ;  /* 0x0000001a08047224 */ /* 0x004fe400078e0219 */
[----:B---3--:R-:W-:Y:S02]  /*4e90*/  IMAD R3, R6, R31, R3 ;  /* 0x0000001f06037224 */ /* 0x008fe400078e0203 */
[----:B------:R-:W-:Y:S02]  /*4ea0*/  IMAD R4, R4, R20, R5 ;  /* 0x0000001404047224 */ /* 0x000fe400078e0205 */
[----:B------:R-:W-:-:S03]  /*4eb0*/  IMAD.MOV.U32 R6, RZ, RZ, 0x1 ;  /* 0x00000001ff067424 */ /* 0x000fc600078e00ff */
[----:B------:R-:W-:Y:S02]  /*4ec0*/  SEL R20, R4, R3, !P0 ;  /* 0x0000000304147207 */ /* 0x000fe40004000000 */
[----:B------:R-:W-:-:S07]  /*4ed0*/  SEL R11, R3, R4, !P0 ;  /* 0x00000004030b7207 */ /* 0x000fce0004000000 */
.L_x_102:
[----:B------:R-:W-:-:S08]  /*4ee0*/  NOP ;  /* 0x0000000000007918 */ /* 0x000fd00000000000 */
[----:B------:R-:W0:-:S00]  /*4ef0*/  USETMAXREG.DEALLOC.CTAPOOL 0x28 ;  /* 0x00000028000079c8 */ /* 0x000e0000080e0500 */
[----:B0-----:R-:W-:-:S13]  /*4f00*/  ISETP.NE.AND P0, PT, R0, RZ, PT ;  /* 0x000000ff0000720c */ /* 0x001fda0003f05270 */
[----:B------:R-:W-:Y:S05]  /*4f10*/  @P0 EXIT ;  /* 0x000000000000094d */ /* 0x000fea0003800000 */
[----:B------:R-:W-:Y:S01]  /*4f20*/  LOP3.LUT P0, RZ, R6, 0xff, RZ, 0xc0, !PT ;  /* 0x000000ff06ff7812 */ /* 0x000fe2000780c0ff */
[----:B------:R-:W-:Y:S02]  /*4f30*/  IMAD.MOV.U32 R0, RZ, RZ, 0x1 ;  /* 0x00000001ff007424 */ /* 0x000fe400078e00ff */
[----:B------:R-:W-:-:S10]  /*4f40*/  IMAD.MOV.U32 R12, RZ, RZ, RZ ;  /* 0x000000ffff0c7224 */ /* 0x000fd400078e00ff */
[----:B------:R-:W-:Y:S05]  /*4f50*/  @!P0 BRA `(.L_x_105) ;  /* 0x0000000c00908947 */ /* 0x000fea0003800000 */
[----:B------:R-:W0:Y:S01]  /*4f60*/  LDC R0, c[0x0][0x28c] ;  /* 0x0000a300ff007b82 */ /* 0x000e220000000800 */
[----:B------:R-:W-:Y:S01]  /*4f70*/  ULDC UR5, c[0x0][0x658] ;  /* 0x0001960000057ab9 */ /* 0x000fe20000000800 */
[----:B------:R-:W-:Y:S01]  /*4f80*/  UMOV UR11, 0xffffffff ;  /* 0xffffffff000b7882 */ /* 0x000fe20000000000 */
[----:B------:R-:W-:Y:S01]  /*4f90*/  UMOV UR17, 0x1 ;  /* 0x0000000100117882 */ /* 0x000fe20000000000 */
[----:B------:R-:W-:Y:S01]  /*4fa0*/  USHF.L.U32 UR11, UR11, UR5, URZ ;  /* 0x000000050b0b7299 */ /* 0x000fe2000800063f */
[----:B------:R-:W-:Y:S01]  /*4fb0*/  BSSY B0, `(.L_x_105) ;  /* 0x00000de000007945 */ /* 0x000fe20003800000 */
[----:B------:R-:W-:Y:S01]  /*4fc0*/  ULDC UR9, c[0x0][0xc] ;  /* 0x0000030000097ab9 */ /* 0x000fe20000000800 */
[----:B------:R-:W-:Y:S01]  /*4fd0*/  ULDC UR16, c[0x0][0x10] ;  /* 0x0000040000107ab9 */ /* 0x000fe20000000800 */
[----:B------:R-:W1:Y:S01]  /*4fe0*/  S2UR UR8, SR_CgaCtaId ;  /* 0x00000000000879c3 */ /* 0x000e620000008800 */
[----:B------:R-:W-:Y:S01]  /*4ff0*/  ULOP3.LUT UR13, URZ, UR11, URZ, 0x33, !UPT ;  /* 0x0000000b3f0d7292 */ /* 0x000fe2000f8e333f */
[----:B------:R-:W-:Y:S01]  /*5000*/  IMAD.MOV.U32 R10, RZ, RZ, 0x1 ;  /* 0x00000001ff0a7424 */ /* 0x000fe200078e00ff */
[----:B------:R-:W-:Y:S01]  /*5010*/  LOP3.LUT R9, R19, 0x2, RZ, 0xfc, !PT ;  /* 0x0000000213097812 */ /* 0x000fe200078efcff */
[----:B------:R-:W-:Y:S01]  /*5020*/  IMAD.MOV.U32 R12, RZ, RZ, RZ ;  /* 0x000000ffff0c7224 */ /* 0x000fe200078e00ff */
[----:B------:R-:W-:Y:S01]  /*5030*/  ULDC UR4, c[0x0][0x600] ;  /* 0x0001800000047ab9 */ /* 0x000fe20000000800 */
[----:B------:R-:W-:Y:S01]  /*5040*/  UMOV UR19, 0x11 ;  /* 0x0000001100137882 */ /* 0x000fe20000000000 */
[----:B------:R-:W-:-:S02]  /*5050*/  UIADD3 UR4, UR4, -0x1, URZ ;  /* 0xffffffff04047890 */ /* 0x000fc4000fffe03f */
[----:B------:R-:W-:Y:S01]  /*5060*/  USHF.L.U32 UR5, UR17, UR5, URZ ;  /* 0x0000000511057299 */ /* 0x000fe2000800063f */
[----:B------:R-:W-:Y:S01]  /*5070*/  ULDC.64 UR28, c[0x0][0x198] ;  /* 0x00006600001c7ab9 */ /* 0x000fe20000000a00 */
[----:B0-----:R-:W-:-:S05]  /*5080*/  VIADD R0, R0, 0x1f ;  /* 0x0000001f00007836 */ /* 0x001fca0000000000 */
[----:B------:R-:W-:Y:S01]  /*5090*/  SHF.R.S32.HI R3, RZ, 0x1f, R0 ;  /* 0x0000001fff037819 */ /* 0x000fe20000011400 */
[----:B-1----:R-:W-:-:S03]  /*50a0*/  USHF.R.U32.HI UR27, URZ, 0x2, UR8 ;  /* 0x000000023f1b7899 */ /* 0x002fc60008011608 */
[----:B------:R-:W-:Y:S01]  /*50b0*/  LEA.HI R3, R3, R0, RZ, 0x5 ;  /* 0x0000000003037211 */ /* 0x000fe200078f28ff */
[----:B------:R-:W-:Y:S01]  /*50c0*/  ULOP3.LUT UR10, UR8, 0x3, URZ, 0xc0, !UPT ;  /* 0x00000003080a7892 */ /* 0x000fe2000f8ec03f */
[----:B------:R-:W-:Y:S01]  /*50d0*/  IMAD.MOV.U32 R0, RZ, RZ, 0x1 ;  /* 0x00000001ff007424 */ /* 0x000fe200078e00ff */
[----:B------:R-:W-:Y:S01]  /*50e0*/  USHF.L.U32 UR6, UR8, 0x4, URZ ;  /* 0x0000000408067899 */ /* 0x000fe2000800063f */
[----:B------:R-:W-:Y:S01]  /*50f0*/  SHF.R.S32.HI R3, RZ, 0x5, R3 ;  /* 0x00000005ff037819 */ /* 0x000fe20000011403 */
[----:B------:R-:W-:Y:S02]  /*5100*/  USHF.L.U32 UR7, UR8, 0x9, URZ ;  /* 0x0000000908077899 */ /* 0x000fe4000800063f */
[----:B------:R-:W-:Y:S02]  /*5110*/  ULOP3.LUT UR8, UR8, 0xfffffffc, URZ, 0xc0, !UPT ;  /* 0xfffffffc08087892 */ /* 0x000fe4000f8ec03f */
[----:B------:R-:W-:Y:S01]  /*5120*/  UISETP.GT.U32.AND UP0, UPT, UR10, 0xffff, UPT ;  /* 0x0000ffff0a00788c */ /* 0x000fe2000bf04070 */
[----:B------:R-:W-:Y:S01]  /*5130*/  VIADD R8, R3, 0x1 ;  /* 0x0000000103087836 */ /* 0x000fe20000000000 */
[----:B------:R-:W-:-:S02]  /*5140*/  ULOP3.LUT UR12, UR8, 0x1, URZ, 0xfc, !UPT ;  /* 0x00000001080c7892 */ /* 0x000fc4000f8efc3f */
[----:B------:R-:W-:Y:S02]  /*5150*/  ULOP3.LUT UR14, UR8, 0x2, URZ, 0xfc, !UPT ;  /* 0x00000002080e7892 */ /* 0x000fe4000f8efc3f */
[----:B------:R-:W-:Y:S02]  /*5160*/  USHF.L.U32 UR11, UR17, UR8, URZ ;  /* 0x00000008110b7299 */ /* 0x000fe4000800063f */
[----:B------:R-:W-:Y:S02]  /*5170*/  ULOP3.LUT UR15, UR8, 0x3, URZ, 0xfc, !UPT ;  /* 0x00000003080f7892 */ /* 0x000fe4000f8efc3f */
[----:B------:R-:W-:Y:S02]  /*5180*/  UIMAD.WIDE.U32 UR8, UR9, UR16, URZ ;  /* 0x00000010090872a5 */ /* 0x000fe4000f8e003f */
[----:B------:R-:W-:Y:S02]  /*5190*/  USHF.L.U32 UR12, UR17, UR12, URZ ;  /* 0x0000000c110c7299 */ /* 0x000fe4000800063f */
[----:B------:R-:W-:-:S02]  /*51a0*/  USHF.L.U32 UR14, UR17, UR14, URZ ;  /* 0x0000000e110e7299 */ /* 0x000fc4000800063f */
[----:B------:R-:W-:Y:S01]  /*51b0*/  USEL UR10, UR10, 0xffff, !UP0 ;  /* 0x0000ffff0a0a7887 */ /* 0x000fe2000c000000 */
[----:B------:R-:W-:Y:S01]  /*51c0*/  ULDC UR16, c[0x0][0x14] ;  /* 0x0000050000107ab9 */ /* 0x000fe20000000800 */
[----:B------:R-:W-:Y:S02]  /*51d0*/  USHF.L.U32 UR15, UR17, UR15, URZ ;  /* 0x0000000f110f7299 */ /* 0x000fe4000800063f */
[----:B------:R-:W-:Y:S02]  /*51e0*/  UIMAD.WIDE.U32 UR22, UR8, UR16, URZ ;  /* 0x00000010081672a5 */ /* 0x000fe4000f8e003f */
[----:B------:R-:W-:Y:S02]  /*51f0*/  UIMAD UR21, UR9, UR16, URZ ;  /* 0x00000010091572a4 */ /* 0x000fe4000f8e023f */
[----:B------:R-:W-:Y:S02]  /*5200*/  ULOP3.LUT UR11, UR14, UR11, UR12, 0xfe, !UPT ;  /* 0x0000000b0e0b7292 */ /* 0x000fe4000f8efe0c */
[----:B------:R-:W-:-:S02]  /*5210*/  ULOP3.LUT UR10, UR10, 0xffff, URZ, 0xc0, !UPT ;  /* 0x0000ffff0a0a7892 */ /* 0x000fc4000f8ec03f */
[----:B------:R-:W-:Y:S02]  /*5220*/  ULOP3.LUT UR6, UR6, 0x30, URZ, 0xc0, !UPT ;  /* 0x0000003006067892 */ /* 0x000fe4000f8ec03f */
[----:B------:R-:W-:Y:S02]  /*5230*/  ULOP3.LUT UR7, UR7, 0x600, URZ, 0xc0, !UPT ;  /* 0x0000060007077892 */ /* 0x000fe4000f8ec03f */
[----:B------:R-:W-:Y:S02]  /*5240*/  UIADD3 UR21, UR23, UR21, URZ ;  /* 0x0000001517157290 */ /* 0x000fe4000fffe03f */
[----:B------:R-:W-:Y:S02]  /*5250*/  ULOP3.LUT UR18, UR11, UR15, URZ, 0xfc, !UPT ;  /* 0x0000000f0b127292 */ /* 0x000fe4000f8efc3f */
[----:B------:R-:W-:-:S12]  /*5260*/  USHF.L.U32 UR19, UR19, UR10, URZ ;  /* 0x0000000a13137299 */ /* 0x000fd8000800063f */
.L_x_116:
[----:B------:R-:W-:-:S03]  /*5270*/  UMOV UR8, 0xffffffff ;  /* 0xffffffff00087882 */ /* 0x000fc60000000000 */
[----:B------:R-:W-:Y:S05]  /*5280*/  BRA.DIV UR8, `(.L_x_106) ;  /* 0x0000001608a47947 */ /* 0x000fea000b800000 */
[----:B------:R-:W-:-:S13]  /*5290*/  ELECT P6, URZ, PT ;  /* 0x00000000003f782f */ /* 0x000fda00038c0000 */
.L_x_141:
[----:B------:R-:W0:Y:S01]  /*52a0*/  LDC R4, c[0x0][0x28c] ;  /* 0x0000a300ff047b82 */ /* 0x000e220000000800 */
[----:B------:R-:W-:Y:S01]  /*52b0*/  BSSY B1, `(.L_x_107) ;  /* 0x000003c000017945 */ /* 0x000fe20003800000 */
[----:B0-----:R-:W-:-:S13]  /*52c0*/  ISETP.LT.OR P6, PT, R4, 0x1, !P6 ;  /* 0x000000010400780c */ /* 0x001fda00077c1670 */
[----:B------:R-:W-:Y:S05]  /*52d0*/  @P6 BRA `(.L_x_108) ;  /* 0x0000000000e46947 */ /* 0x000fea0003800000 */
[----:B------:R-:W-:Y:S01]  /*52e0*/  LEA R11, R11, UR27, 0x1 ;  /* 0x0000001b0b0b7c11 */ /* 0x000fe2000f8e08ff */
[----:B------:R-:W-:Y:S01]  /*52f0*/  IMAD.MOV.U32 R21, RZ, RZ, RZ ;  /* 0x000000ffff157224 */ /* 0x000fe200078e00ff */
[----:B------:R-:W-:Y:S01]  /*5300*/  LEA R20, R20, UR6, 0x6 ;  /* 0x0000000614147c11 */ /* 0x000fe2000f8e30ff */
[----:B------:R-:W-:Y:S02]  /*5310*/  IMAD.MOV.U32 R4, RZ, RZ, R8 ;  /* 0x000000ffff047224 */ /* 0x000fe400078e0008 */
[----:B------:R-:W-:Y:S02]  /*5320*/  IMAD.MOV.U32 R5, RZ, RZ, R0 ;  /* 0x000000ffff057224 */ /* 0x000fe400078e0000 */
[----:B------:R-:W-:Y:S02]  /*5330*/  IMAD.MOV.U32 R6, RZ, RZ, R12 ;  /* 0x000000ffff067224 */ /* 0x000fe400078e000c */
[----:B------:R-:W-:-:S07]  /*5340*/  IMAD.SHL.U32 R15, R11, 0x40, RZ ;  /* 0x000000400b0f7824 */ /* 0x000fce00078e00ff */
.L_x_111:
[----:B------:R-:W0:Y:S01]  /*5350*/  S2R R14, SR_CgaCtaId ;  /* 0x00000000000e7919 */ /* 0x000e220000008800 */
[----:B------:R-:W-:Y:S02]  /*5360*/  MOV R7, 0x400 ;  /* 0x0000040000077802 */ /* 0x000fe40000000f00 */
[----:B------:R-:W-:-:S13]  /*5370*/  LOP3.LUT P1, RZ, R18, 0x7f, RZ, 0xc0, !PT ;  /* 0x0000007f12ff7812 */ /* 0x000fda000782c0ff */
[----:B------:R-:W1:Y:S01]  /*5380*/  @!P1 LDC R11, c[0x0][0x500] ;  /* 0x00014000ff0b9b82 */ /* 0x000e620000000800 */
[----:B0-----:R-:W-:Y:S02]  /*5390*/  LEA R22, R14, R7, 0x18 ;  /* 0x000000070e167211 */ /* 0x001fe400078ec0ff */
[----:B------:R-:W-:-:S03]  /*53a0*/  SHF.L.U32 R7, R5, 0x1f, RZ ;  /* 0x0000001f05077819 */ /* 0x000fc600000006ff */
[----:B------:R-:W-:-:S04]  /*53b0*/  IMAD R14, R6, 0x8, R22 ;  /* 0x00000008060e7824 */ /* 0x000fc800078e0216 */
[----:B------:R-:W0:Y:S02]  /*53c0*/  SYNCS.PHASECHK.TRANS64.TRYWAIT P0, [R14+URZ+0x90], R7 ;  /* 0x000090070e0075a7 */ /* 0x000e24000800017f */
[----:B01----:R-:W-:Y:S05]  /*53d0*/  @!P0 BRA `(.L_x_109) ;  /* 0x0000001400708947 */ /* 0x003fea0003800000 */
.L_x_142:
[----:B0-----:R-:W-:Y:S01]  /*53e0*/  PRMT R7, R9, 0x9910, RZ ;  /* 0x0000991009077816 */ /* 0x001fe200000000ff */
[----:B------:R0:W-:Y:S03]  /*53f0*/  @!P1 SYNCS.ARRIVE.TRANS64 RZ, [R14+URZ], R11 ;  /* 0x0000000b0eff99a7 */ /* 0x0001e6000800003f */
[----:B------:R-:W-:-:S13]  /*5400*/  ISETP.NE.AND P0, PT, R7, 0x2, PT ;  /* 0x000000020700780c */ /* 0x000fda0003f05270 */
[----:B0-----:R-:W-:Y:S05]  /*5410*/  @P0 BRA `(.L_x_110) ;  /* 0x0000000000040947 */ /* 0x001fea0003800000 */
[----:B------:R-:W-:Y:S01]  /*5420*/  BPT.TRAP 0x1 ;  /* 0x000000040000795c */ /* 0x000fe20000300000 */
.L_x_110:
[----:B------:R-:W-:Y:S01]  /*5430*/  LEA R7, R6, UR27, 0x1 ;  /* 0x0000001b06077c11 */ /* 0x000fe2000f8e08ff */
[----:B------:R-:W-:Y:S01]  /*5440*/  VIADD R4, R4, 0xffffffff ;  /* 0xffffffff04047836 */ /* 0x000fe20000000000 */
[----:B------:R-:W-:Y:S01]  /*5450*/  R2UR UR25, R15 ;  /* 0x000000000f1972ca */ /* 0x000fe200000e0000 */
[----:B------:R-:W-:Y:S01]  /*5460*/  UIADD3 UR14, UP0, UR28, 0xf0, URZ ;  /* 0x000000f01c0e7890 */ /* 0x000fe2000ff1e03f */
[----:B------:R-:W-:Y:S01]  /*5470*/  R2UR UR9, R14 ;  /* 0x000000000e0972ca */ /* 0x000fe200000e0000 */
[----:B------:R-:W-:Y:S01]  /*5480*/  IMAD.SHL.U32 R7, R7, 0x800, RZ ;  /* 0x0000080007077824 */ /* 0x000fe200078e00ff */
[----:B------:R-:W-:Y:S01]  /*5490*/  R2UR UR10, R21 ;  /* 0x00000000150a72ca */ /* 0x000fe200000e0000 */
[----:B------:R-:W-:Y:S01]  /*54a0*/  UIADD3 UR32, UP1, UR28, 0x1f0, URZ ;  /* 0x000001f01c207890 */ /* 0x000fe2000ff3e03f */
[----:B------:R-:W-:Y:S01]  /*54b0*/  R2UR UR12, R13 ;  /* 0x000000000d0c72ca */ /* 0x000fe200000e0000 */
[--C-:B------:R-:W-:Y:S01]  /*54c0*/  IMAD R11, R7, 0x2, R22.reuse ;  /* 0x00000002070b7824 */ /* 0x100fe200078e0216 */
[----:B------:R-:W-:Y:S01]  /*54d0*/  LEA R7, R6, UR7, 0xb ;  /* 0x0000000706077c11 */ /* 0x000fe2000f8e58ff */
[----:B------:R-:W-:Y:S01]  /*54e0*/  UIADD3.X UR15, URZ, UR29, URZ, UP0, !UPT ;  /* 0x0000001d3f0f7290 */ /* 0x000fe200087fe43f */
[----:B------:R-:W-:Y:S01]  /*54f0*/  R2UR UR26, R20 ;  /* 0x00000000141a72ca */ /* 0x000fe200000e0000 */
[----:B------:R-:W-:Y:S01]  /*5500*/  UPRMT UR20, URZ, 0x5410, UR19 ;  /* 0x000054103f147896 */ /* 0x000fe20008000013 */
[----:B------:R-:W-:Y:S01]  /*5510*/  R2UR UR8, R11 ;  /* 0x000000000b0872ca */ /* 0x000fe200000e0000 */
[----:B------:R-:W-:Y:S01]  /*5520*/  IMAD R7, R7, 0x2, R22 ;  /* 0x0000000207077824 */ /* 0x000fe200078e0216 */
[----:B------:R-:W-:Y:S01]  /*5530*/  ISETP.GT.AND P1, PT, R4, 0x1, PT ;  /* 0x000000010400780c */ /* 0x000fe20003f24270 */
[----:B------:R-:W-:Y:S01]  /*5540*/  VIADD R6, R6, 0x1 ;  /* 0x0000000106067836 */ /* 0x000fe20000000000 */
[----:B------:R-:W-:Y:S01]  /*5550*/  UPRMT UR30, URZ, 0x5410, UR18 ;  /* 0x000054103f1e7896 */ /* 0x000fe20008000012 */
[----:B------:R-:W-:Y:S01]  /*5560*/  VIADD R21, R21, 0x20 ;  /* 0x0000002015157836 */ /* 0x000fe20000000000 */
[----:B------:R-:W-:Y:S01]  /*5570*/  R2UR UR11, R7 ;  /* 0x00000000070b72ca */ /* 0x000fe200000e0000 */
[----:B------:R-:W-:Y:S01]  /*5580*/  UIADD3.X UR33, URZ, UR29, URZ, UP1, !UPT ;  /* 0x0000001d3f217290 */ /* 0x000fe20008ffe43f */
[----:B------:R-:W-:Y:S01]  /*5590*/  ISETP.NE.AND P0, PT, R6, 0x12, PT ;  /* 0x000000120600780c */ /* 0x000fe20003f05270 */
[----:B------:R-:W-:Y:S01]  /*55a0*/  UMOV UR16, 0x0 ;  /* 0x0000000000107882 */ /* 0x000fe20000000000 */
[----:B------:R-:W-:-:S02]  /*55b0*/  UMOV UR17, 0x10000000 ;  /* 0x1000000000117882 */ /* 0x000fc40000000000 */
[----:B------:R-:W-:Y:S01]  /*55c0*/  SEL R14, RZ, 0x1, P0 ;  /* 0x00000001ff0e7807 */ /* 0x000fe20000000000 */
[----:B------:R-:W-:Y:S01]  /*55d0*/  UIADD3 UR8, UR8, 0x200, URZ ;  /* 0x0000020008087890 */ /* 0x000fe2000fffe03f */
[----:B------:R-:W-:Y:S02]  /*55e0*/  SEL R6, R6, RZ, P0 ;  /* 0x000000ff06067207 */ /* 0x000fe40000000000 */
[----:B------:R-:W-:-:S03]  /*55f0*/  LOP3.LUT R5, R5, R14, RZ, 0x3c, !PT ;  /* 0x0000000e05057212 */ /* 0x000fc600078e3cff */
[----:B------:R-:W-:-:S03]  /*5600*/  UIADD3 UR24, UR11, 0x24200, URZ ;  /* 0x000242000b187890 */ /* 0x000fc6000fffe03f */
[----:B------:R-:W-:Y:S02]  /*5610*/  UMOV UR11, UR25 ;  /* 0x00000019000b7c82 */ /* 0x000fe40008000000 */
[----:B------:R0:W-:Y:S02]  /*5620*/  UTMALDG.3D.MULTICAST [UR8], [UR14], UR20, desc[UR16] ;  /* 0x000010080e0073b4 */ /* 0x0001e40008011814 */
[----:B0-----:R-:W-:Y:S01]  /*5630*/  UMOV UR8, UR24 ;  /* 0x0000001800087c82 */ /* 0x001fe20008000000 */
[----:B------:R-:W-:Y:S02]  /*5640*/  UMOV UR11, UR26 ;  /* 0x0000001a000b7c82 */ /* 0x000fe40008000000 */
[----:B------:R0:W-:Y:S02]  /*5650*/  UTMALDG.3D.MULTICAST [UR8], [UR32], UR30, desc[UR16] ;  /* 0x00001008200073b4 */ /* 0x0001e4000801181e */
[----:B0-----:R-:W-:Y:S05]  /*5660*/  @P1 BRA `(.L_x_111) ;  /* 0xfffffffc00381947 */ /* 0x001fea000383ffff */
.L_x_108:
[----:B------:R-:W-:Y:S05]  /*5670*/  BSYNC B1 ;  /* 0x0000000000017941 */ /* 0x000fea0003800000 */
.L_x_107:
[----:B------:R-:W-:Y:S01]  /*5680*/  LOP3.LUT P1, RZ, R10, 0xff, RZ, 0xc0, !PT ;  /* 0x000000ff0aff7812 */ /* 0x000fe2000782c0ff */
[C---:B------:R-:W-:Y:S01]  /*5690*/  IMAD.IADD R12, R3.reuse, 0x1, R12 ;  /* 0x00000001030c7824 */ /* 0x040fe200078e020c */
[----:B------:R-:W-:Y:S01]  /*56a0*/  ULDC.64 UR8, c[0x0][0x650] ;  /* 0x0001940000087ab9 */ /* 0x000fe20000000a00 */
[C---:B------:R-:W-:Y:S01]  /*56b0*/  ISETP.GE.U32.AND P2, PT, R3.reuse, 0x12, PT ;  /* 0x000000120300780c */ /* 0x040fe20003f46070 */
[----:B------:R-:W-:Y:S01]  /*56c0*/  BSSY B1, `(.L_x_112) ;  /* 0x000006a000017945 */ /* 0x000fe20003800000 */
[----:B------:R-:W-:Y:S01]  /*56d0*/  IMAD.MOV.U32 R11, RZ, RZ, -0x1 ;  /* 0xffffffffff0b7424 */ /* 0x000fe200078e00ff */
[----:B------:R-:W-:Y:S01]  /*56e0*/  ISETP.GT.U32.AND P0, PT, R12, 0x11, PT ;  /* 0x000000110c00780c */ /* 0x000fe20003f04070 */
[----:B------:R-:W-:Y:S01]  /*56f0*/  IMAD.MOV.U32 R20, RZ, RZ, -0x1 ;  /* 0xffffffffff147424 */ /* 0x000fe200078e00ff */
[----:B------:R-:W-:Y:S01]  /*5700*/  PRMT R10, RZ, 0x7610, R10 ;  /* 0x00007610ff0a7816 */ /* 0x000fe2000000000a */
[----:B------:R-:W-:Y:S01]  /*5710*/  IMAD.MOV.U32 R13, RZ, RZ, -0x1 ;  /* 0xffffffffff0d7424 */ /* 0x000fe200078e00ff */
[----:B------:R-:W-:-:S03]  /*5720*/  ISETP.LT.U32.AND P0, PT, R3, 0x12, P0 ;  /* 0x000000120300780c */ /* 0x000fc60000701070 */
[----:B------:R-:W0:Y:S01]  /*5730*/  @P1 S2R R5, SR_CgaCtaId ;  /* 0x0000000000051919 */ /* 0x000e220000008800 */
[----:B------:R-:W-:-:S04]  /*5740*/  @P1 MOV R4, 0x400 ;  /* 0x0000040000041802 */ /* 0x000fc80000000f00 */
[----:B0-----:R-:W-:Y:S01]  /*5750*/  @P1 LEA R6, R5, R4, 0x18 ;  /* 0x0000000405061211 */ /* 0x001fe200078ec0ff */
[----:B------:R-:W-:-:S03]  /*5760*/  IMAD.WIDE.U32 R4, R12, 0x38e38e39, RZ ;  /* 0x38e38e390c047825 */ /* 0x000fc600078e00ff */
[----:B------:R0:W-:Y:S01]  /*5770*/  @P1 SYNCS.ARRIVE.TRANS64.A1T0 RZ, [R6+URZ+0x138], RZ ;  /* 0x000138ff06ff19a7 */ /* 0x0001e2000810003f */
[----:B------:R-:W-:Y:S02]  /*5780*/  IADD3 R16, P1, R16, UR22, RZ ;  /* 0x0000001610107c10 */ /* 0x000fe4000ff3e0ff */
[----:B------:R-:W-:Y:S02]  /*5790*/  SHF.R.U32.HI R7, RZ, 0x2, R5 ;  /* 0x00000002ff077819 */ /* 0x000fe40000011605 */
[----:B------:R-:W-:Y:S02]  /*57a0*/  SEL R5, RZ, 0x1, !P0 ;  /* 0x00000001ff057807 */ /* 0x000fe40004000000 */
[----:B------:R-:W-:Y:S01]  /*57b0*/  IADD3.X R17, R17, UR21, RZ, P1, !PT ;  /* 0x0000001511117c10 */ /* 0x000fe20008ffe4ff */
[----:B------:R-:W-:Y:S01]  /*57c0*/  IMAD R12, R7, -0x12, R12 ;  /* 0xffffffee070c7824 */ /* 0x000fe200078e020c */
[----:B------:R-:W-:Y:S02]  /*57d0*/  ISETP.GE.U32.AND P0, PT, R16, UR8, PT ;  /* 0x0000000810007c0c */ /* 0x000fe4000bf06070 */
[----:B------:R-:W-:-:S02]  /*57e0*/  LOP3.LUT R0, R0, R5, RZ, 0x3c, !PT ;  /* 0x0000000500007212 */ /* 0x000fc400078e3cff */
[----:B------:R-:W-:Y:S02]  /*57f0*/  ISETP.GE.U32.AND.EX P0, PT, R17, UR9, PT, P0 ;  /* 0x0000000911007c0c */ /* 0x000fe4000bf06100 */
[----:B------:R-:W-:Y:S02]  /*5800*/  @P2 LOP3.LUT R0, R0, 0x1, R7, 0x78, !PT ;  /* 0x0000000100002812 */ /* 0x000fe400078e7807 */
[----:B------:R-:W-:-:S09]  /*5810*/  PRMT R4, RZ, 0x7610, R4 ;  /* 0x00007610ff047816 */ /* 0x000fd20000000004 */
[----:B0-----:R-:W-:Y:S05]  /*5820*/  @P0 BRA `(.L_x_113) ;  /* 0x00000004004c0947 */ /* 0x001fea0003800000 */
[----:B------:R-:W0:Y:S01]  /*5830*/  S2R R14, SR_CTAID.X ;  /* 0x00000000000e7919 */ /* 0x000e220000002500 */
[----:B------:R-:W-:Y:S01]  /*5840*/  ULDC.64 UR8, c[0x0][0x628] ;  /* 0x00018a0000087ab9 */ /* 0x000fe20000000a00 */
[----:B------:R-:W1:Y:S01]  /*5850*/  LDC R15, c[0x0][0x144] ;  /* 0x00005100ff0f7b82 */ /* 0x000e620000000800 */
[----:B------:R-:W-:Y:S01]  /*5860*/  ISETP.NE.U32.AND P0, PT, RZ, UR8, PT ;  /* 0x00000008ff007c0c */ /* 0x000fe2000bf05070 */
[----:B------:R-:W2:Y:S01]  /*5870*/  S2R R11, SR_CTAID.Y ;  /* 0x00000000000b7919 */ /* 0x000ea20000002600 */
[----:B------:R-:W-:Y:S01]  /*5880*/  ULDC UR10, c[0x0][0x150] ;  /* 0x00005400000a7ab9 */ /* 0x000fe20000000800 */
[----:B------:R-:W-:Y:S01]  /*5890*/  ULDC UR11, c[0x0][0x630] ;  /* 0x00018c00000b7ab9 */ /* 0x000fe20000000800 */
[----:B------:R-:W-:Y:S01]  /*58a0*/  ISETP.NE.AND.EX P0, PT, RZ, UR9, PT, P0 ;  /* 0x00000009ff007c0c */ /* 0x000fe2000bf05300 */
[----:B------:R-:W-:Y:S01]  /*58b0*/  IMAD.MOV.U32 R4, RZ, RZ, R16 ;  /* 0x000000ffff047224 */ /* 0x000fe200078e0010 */
[----:B0-----:R-:W-:-:S05]  /*58c0*/  I2FP.F32.U32 R5, R14 ;  /* 0x0000000e00057245 */ /* 0x001fca0000201000 */
[----:B------:R-:W-:Y:S01]  /*58d0*/  FMUL R20, R5, UR10 ;  /* 0x0000000a05147c20 */ /* 0x000fe20008400000 */
[----:B------:R-:W-:-:S05]  /*58e0*/  IMAD.MOV.U32 R5, RZ, RZ, R17 ;  /* 0x000000ffff057224 */ /* 0x000fca00078e0011 */
[----:B--2---:R-:W-:Y:S05]  /*58f0*/  @!P0 BRA `(.L_x_114) ;  /* 0x0000000000288947 */ /* 0x004fea0003800000 */
[----:B------:R-:W-:Y:S02]  /*5900*/  ULDC UR10, c[0x0][0x634] ;  /* 0x00018d00000a7ab9 */ /* 0x000fe40000000800 */
[----:B------:R-:W-:-:S05]  /*5910*/  IADD3 R5, P0, R16, UR10, RZ ;  /* 0x0000000a10057c10 */ /* 0x000fca000ff1e0ff */
[----:B------:R-:W-:-:S04]  /*5920*/  IMAD.X R13, RZ, RZ, R17, P0 ;  /* 0x000000ffff0d7224 */ /* 0x000fc800000e0611 */
[----:B------:R-:W-:-:S04]  /*5930*/  IMAD.WIDE.U32 R6, R13, UR8, RZ ;  /* 0x000000080d067c25 */ /* 0x000fc8000f8e00ff */
[----:B------:R-:W-:-:S04]  /*5940*/  IMAD.WIDE.U32 R6, P0, R5, UR9, R6 ;  /* 0x0000000905067c25 */ /* 0x000fc8000f800006 */
[----:B------:R-:W-:-:S04]  /*5950*/  IMAD.WIDE.U32 R4, R5, UR8, RZ ;  /* 0x0000000805047c25 */ /* 0x000fc8000f8e00ff */
[----:B------:R-:W-:Y:S01]  /*5960*/  IMAD.MOV.U32 R4, RZ, RZ, R7 ;  /* 0x000000ffff047224 */ /* 0x000fe200078e0007 */
[----:B------:R-:W-:Y:S01]  /*5970*/  IADD3 RZ, P1, R5, R6, RZ ;  /* 0x0000000605ff7210 */ /* 0x000fe20007f3e0ff */
[----:B------:R-:W-:-:S04]  /*5980*/  IMAD.X R5, RZ, RZ, RZ, P0 ;  /* 0x000000ffff057224 */ /* 0x000fc800000e06ff */
[----:B------:R-:W-:-:S08]  /*5990*/  IMAD.WIDE.U32.X R4, R13, UR9, R4, P1 ;  /* 0x000000090d047c25 */ /* 0x000fd000088e0404 */
.L_x_114:
[--C-:B------:R-:W-:Y:S01]  /*59a0*/  SHF.R.U64 R13, R4, UR11, R5.reuse ;  /* 0x0000000b040d7c19 */ /* 0x100fe20008001205 */
[----:B------:R-:W0:Y:S01]  /*59b0*/  F2I.U32.TRUNC.NTZ R20, R20 ;  /* 0x0000001400147305 */ /* 0x000e22000020f000 */
[----:B------:R-:W-:Y:S01]  /*59c0*/  SHF.R.U32.HI R4, RZ, UR11, R5 ;  /* 0x0000000bff047c19 */ /* 0x000fe20008011605 */
[----:B------:R-:W-:Y:S01]  /*59d0*/  ULDC.64 UR8, c[0x0][0x620] ;  /* 0x0001880000087ab9 */ /* 0x000fe20000000a00 */
[----:B------:R-:W-:Y:S01]  /*59e0*/  IADD3 R7, P0, RZ, -R13, RZ ;  /* 0x8000000dff077210 */ /* 0x000fe20007f1e0ff */
[----:B------:R-:W-:Y:S01]  /*59f0*/  ULDC.64 UR10, c[0x0][0x640] ;  /* 0x00019000000a7ab9 */ /* 0x000fe20000000a00 */
[----:B------:R-:W2:Y:S03]  /*5a00*/  LDC R22, c[0x0][0x148] ;  /* 0x00005200ff167b82 */ /* 0x000ea60000000800 */
[----:B------:R-:W-:Y:S01]  /*5a10*/  IMAD.X R4, RZ, RZ, ~R4, P0 ;  /* 0x000000ffff047224 */ /* 0x000fe200000e0e04 */
[----:B------:R-:W-:-:S03]  /*5a20*/  ISETP.NE.U32.AND P0, PT, RZ, UR10, PT ;  /* 0x0000000aff007c0c */ /* 0x000fc6000bf05070 */
[----:B------:R-:W-:Y:S01]  /*5a30*/  IMAD R6, R4, UR8, RZ ;  /* 0x0000000804067c24 */ /* 0x000fe2000f8e02ff */
[----:B------:R-:W-:Y:S01]  /*5a40*/  ISETP.NE.AND.EX P0, PT, RZ, UR11, PT, P0 ;  /* 0x0000000bff007c0c */ /* 0x000fe2000bf05300 */
[----:B------:R-:W-:Y:S01]  /*5a50*/  IMAD.WIDE.U32 R4, R7, UR8, R16 ;  /* 0x0000000807047c25 */ /* 0x000fe2000f8e0010 */
[----:B------:R-:W-:-:S03]  /*5a60*/  ULDC UR8, c[0x0][0x618] ;  /* 0x0001860000087ab9 */ /* 0x000fc60000000800 */
[----:B------:R-:W-:Y:S01]  /*5a70*/  IMAD R7, R7, UR9, R6 ;  /* 0x0000000907077c24 */ /* 0x000fe2000f8e0206 */
[----:B------:R-:W-:Y:S01]  /*5a80*/  ULDC UR9, c[0x0][0x154] ;  /* 0x0000550000097ab9 */ /* 0x000fe20000000800 */
[----:B0-----:R-:W-:Y:S02]  /*5a90*/  IMAD.MOV R6, RZ, RZ, -R20 ;  /* 0x000000ffff067224 */ /* 0x001fe400078e0a14 */
[----:B------:R-:W-:Y:S02]  /*5aa0*/  IMAD.IADD R5, R5, 0x1, R7 ;  /* 0x0000000105057824 */ /* 0x000fe400078e0207 */
[----:B-1----:R-:W-:Y:S01]  /*5ab0*/  IMAD R14, R15, R6, R14 ;  /* 0x000000060f0e7224 */ /* 0x002fe200078e020e */
[----:B------:R-:W-:Y:S02]  /*5ac0*/  I2FP.F32.U32 R6, R11 ;  /* 0x0000000b00067245 */ /* 0x000fe40000201000 */
[--C-:B------:R-:W-:Y:S02]  /*5ad0*/  SHF.R.U64 R15, R4, UR8, R5.reuse ;  /* 0x00000008040f7c19 */ /* 0x100fe40008001205 */
[----:B------:R-:W-:Y:S01]  /*5ae0*/  SHF.R.U32.HI R4, RZ, UR8, R5 ;  /* 0x00000008ff047c19 */ /* 0x000fe20008011605 */
[----:B------:R-:W-:Y:S01]  /*5af0*/  FMUL R6, R6, UR9 ;  /* 0x0000000906067c20 */ /* 0x000fe20008400000 */
[----:B------:R-:W-:-:S02]  /*5b00*/  ULDC UR8, c[0x0][0x608] ;  /* 0x0001820000087ab9 */ /* 0x000fc40000000800 */
[--C-:B------:R-:W-:Y:S01]  /*5b10*/  SHF.R.U64 R21, R15, UR8, R4.reuse ;  /* 0x000000080f157c19 */ /* 0x100fe20008001204 */
[----:B------:R0:W1:Y:S01]  /*5b20*/  F2I.U32.TRUNC.NTZ R24, R6 ;  /* 0x0000000600187305 */ /* 0x000062000020f000 */
[----:B------:R-:W-:Y:S01]  /*5b30*/  SHF.R.U32.HI R4, RZ, UR8, R4 ;  /* 0x00000008ff047c19 */ /* 0x000fe20008011604 */
[----:B------:R-:W-:-:S03]  /*5b40*/  ULDC UR8, c[0x0][0x658] ;  /* 0x0001960000087ab9 */ /* 0x000fc60000000800 */
[--C-:B------:R-:W-:Y:S02]  /*5b50*/  SHF.R.U64 R20, R21, UR8, R4.reuse ;  /* 0x0000000815147c19 */ /* 0x100fe40008001204 */
[----:B------:R-:W-:-:S03]  /*5b60*/  SHF.R.U32.HI R23, RZ, UR8, R4 ;  /* 0x00000008ff177c19 */ /* 0x000fc60008011604 */
[----:B------:R-:W-:Y:S02]  /*5b70*/  IMAD.MOV.U32 R4, RZ, RZ, R20 ;  /* 0x000000ffff047224 */ /* 0x000fe400078e0014 */
[----:B------:R-:W-:Y:S01]  /*5b80*/  IMAD.MOV.U32 R5, RZ, RZ, R23 ;  /* 0x000000ffff057224 */ /* 0x000fe200078e0017 */
[----:B0-----:R-:W-:Y:S06]  /*5b90*/  @!P0 BRA `(.L_x_115) ;  /* 0x0000000000288947 */ /* 0x001fec0003800000 */
        /* <DEDUP_REMOVED lines=10> */
.L_x_115:
[----:B------:R-:W-:Y:S01]  /*5c40*/  ISETP.NE.AND P0, PT, R2, 0x1, PT ;  /* 0x000000010200780c */ /* 0x000fe20003f05270 */
[----:B------:R-:W-:Y:S01]  /*5c50*/  ULDC UR8, c[0x0][0x648] ;  /* 0x0001920000087ab9 */ /* 0x000fe20000000800 */
[----:B-1----:R-:W-:Y:S01]  /*5c60*/  IMAD.MOV R24, RZ, RZ, -R24 ;  /* 0x000000ffff187224 */ /* 0x002fe200078e0a18 */
[----:B------:R-:W-:Y:S01]  /*5c70*/  SHF.R.U64 R4, R4, UR8, R5 ;  /* 0x0000000804047c19 */ /* 0x000fe20008001205 */
[----:B------:R-:W-:Y:S01]  /*5c80*/  ULDC UR8, c[0x0][0x638] ;  /* 0x00018e0000087ab9 */ /* 0x000fe20000000800 */
[----:B------:R-:W-:Y:S01]  /*5c90*/  LOP3.LUT R21, R21, UR13, RZ, 0xc0, !PT ;  /* 0x0000000d15157c12 */ /* 0x000fe2000f8ec0ff */
[----:B------:R-:W-:Y:S02]  /*5ca0*/  ULDC UR9, c[0x0][0x610] ;  /* 0x0001840000097ab9 */ /* 0x000fe40000000800 */
[----:B------:R-:W-:Y:S02]  /*5cb0*/  IMAD.MOV R5, RZ, RZ, -R4 ;  /* 0x000000ffff057224 */ /* 0x000fe400078e0a04 */
[----:B------:R-:W-:-:S02]  /*5cc0*/  IMAD R21, R4, UR5, R21 ;  /* 0x0000000504157c24 */ /* 0x000fc4000f8e0215 */
[----:B------:R-:W-:Y:S01]  /*5cd0*/  IMAD R20, R5, UR8, R20 ;  /* 0x0000000805147c24 */ /* 0x000fe2000f8e0214 */
[----:B------:R-:W-:Y:S01]  /*5ce0*/  ULDC UR8, c[0x0][0x600] ;  /* 0x0001800000087ab9 */ /* 0x000fe20000000800 */
[----:B--2---:R-:W-:Y:S01]  /*5cf0*/  @P0 IMAD R14, R22, R24, R11 ;  /* 0x00000018160e0224 */ /* 0x004fe200078e020b */
[----:B------:R-:W-:Y:S01]  /*5d00*/  LOP3.LUT R11, R15, UR4, RZ, 0xc0, !PT ;  /* 0x000000040f0b7c12 */ /* 0x000fe2000f8ec0ff */
[----:B------:R-:W-:Y:S02]  /*5d10*/  IMAD.MOV.U32 R4, RZ, RZ, 0x1 ;  /* 0x00000001ff047424 */ /* 0x000fe400078e00ff */
[----:B------:R-:W-:Y:S02]  /*5d20*/  IMAD R14, R21, UR9, R14 ;  /* 0x00000009150e7c24 */ /* 0x000fe4000f8e020e */
[----:B------:R-:W-:-:S05]  /*5d30*/  IMAD R11, R20, UR8, R11 ;  /* 0x00000008140b7c24 */ /* 0x000fca000f8e020b */
[----:B------:R-:W-:Y:S02]  /*5d40*/  SEL R20, R11, R14, !P0 ;  /* 0x0000000e0b147207 */ /* 0x000fe40004000000 */
[----:B------:R-:W-:-:S07]  /*5d50*/  SEL R11, R14, R11, !P0 ;  /* 0x0000000b0e0b7207 */ /* 0x000fce0004000000 */
.L_x_113:
[----:B------:R-:W-:Y:S05]  /*5d60*/  BSYNC B1 ;  /* 0x0000000000017941 */ /* 0x000fea0003800000 */
.L_x_112:
[----:B------:R-:W-:-:S13]  /*5d70*/  LOP3.LUT P0, RZ, R4, 0xff, RZ, 0xc0, !PT ;  /* 0x000000ff04ff7812 */ /* 0x000fda000780c0ff */
[----:B------:R-:W-:Y:S05]  /*5d80*/  @P0 BRA `(.L_x_116) ;  /* 0xfffffff400380947 */ /* 0x000fea000383ffff */
[----:B------:R-:W-:Y:S05]  /*5d90*/  BSYNC B0 ;  /* 0x0000000000007941 */ /* 0x000fea0003800000 */
.L_x_105:
[----:B------:R-:W-:-:S03]  /*5da0*/  UMOV UR8, 0xffffffff ;  /* 0xffffffff00087882 */ /* 0x000fc60000000000 */
[----:B------:R-:W-:Y:S05]  /*5db0*/  BRA.DIV UR8, `(.L_x_117) ;  /* 0x0000000e080c7947 */ /* 0x000fea000b800000 */
[----:B------:R-:W-:-:S13]  /*5dc0*/  ELECT P6, URZ, PT ;  /* 0x00000000003f782f */ /* 0x000fda00038c0000 */
.L_x_145:
[----:B------:R-:W-:Y:S04]  /*5dd0*/  BSSY B0, `(.L_x_118) ;  /* 0x00000a9000007945 */ /* 0x000fe80003800000 */
[----:B------:R-:W-:Y:S05]  /*5de0*/  @!P6 BRA `(.L_x_119) ;  /* 0x00000008009ce947 */ /* 0x000fea0003800000 */
[----:B------:R-:W-:-:S04]  /*5df0*/  LOP3.LUT R19, R19, 0x2, RZ, 0xfc, !PT ;  /* 0x0000000213137812 */ /* 0x000fc800078efcff */
[----:B------:R-:W-:-:S13]  /*5e00*/  ISETP.NE.AND P0, PT, R19, 0x3, PT ;  /* 0x000000031300780c */ /* 0x000fda0003f05270 */
[----:B------:R-:W-:Y:S05]  /*5e10*/  @!P0 BRA `(.L_x_120) ;  /* 0x0000000000048947 */ /* 0x000fea0003800000 */
[----:B------:R-:W-:Y:S01]  /*5e20*/  BPT.TRAP 0x1 ;  /* 0x000000040000795c */ /* 0x000fe20000300000 */
.L_x_120:
[----:B------:R-:W0:Y:S01]  /*5e30*/  S2R R3, SR_CgaCtaId ;  /* 0x0000000000037919 */ /* 0x000e220000008800 */
[----:B------:R-:W-:-:S04]  /*5e40*/  MOV R2, 0x400 ;  /* 0x0000040000027802 */ /* 0x000fc80000000f00 */
[----:B0-----:R-:W-:Y:S02]  /*5e50*/  LEA R3, R3, R2, 0x18 ;  /* 0x0000000203037211 */ /* 0x001fe400078ec0ff */
[----:B------:R-:W-:-:S03]  /*5e60*/  SHF.L.U32 R2, R0, 0x1f, RZ ;  /* 0x0000001f00027819 */ /* 0x000fc600000006ff */
[----:B------:R-:W-:-:S04]  /*5e70*/  VIADD R3, R3, 0x90 ;  /* 0x0000009003037836 */ /* 0x000fc80000000000 */
[C---:B------:R-:W-:Y:S02]  /*5e80*/  IMAD R7, R12.reuse, 0x8, R3 ;  /* 0x000000080c077824 */ /* 0x040fe400078e0203 */
[----:B------:R-:W-:Y:S02]  /*5e90*/  VIADD R12, R12, 0x1 ;  /* 0x000000010c0c7836 */ /* 0x000fe40000000000 */
[----:B------:R-:W0:Y:S03]  /*5ea0*/  SYNCS.PHASECHK.TRANS64.TRYWAIT P0, [R7+URZ], R2 ;  /* 0x00000002070075a7 */ /* 0x000e26000800017f */
[----:B------:R-:W-:-:S04]  /*5eb0*/  ISETP.NE.AND P1, PT, R12, 0x12, PT ;  /* 0x000000120c00780c */ /* 0x000fc80003f25270 */
[----:B------:R-:W-:Y:S02]  /*5ec0*/  SEL R5, RZ, 0x1, P1 ;  /* 0x00000001ff057807 */ /* 0x000fe40000800000 */
[----:B------:R-:W-:Y:S02]  /*5ed0*/  SEL R12, R12, RZ, P1 ;  /* 0x000000ff0c0c7207 */ /* 0x000fe40000800000 */
[----:B------:R-:W-:-:S03]  /*5ee0*/  LOP3.LUT R5, R0, R5, RZ, 0x3c, !PT ;  /* 0x0000000500057212 */ /* 0x000fc600078e3cff */
[----:B------:R-:W-:Y:S01]  /*5ef0*/  IMAD R9, R12, 0x8, R3 ;  /* 0x000000080c097824 */ /* 0x000fe200078e0203 */
[----:B------:R-:W-:Y:S01]  /*5f00*/  SHF.L.U32 R4, R5, 0x1f, RZ ;  /* 0x0000001f05047819 */ /* 0x000fe200000006ff */
[----:B0-----:R-:W-:Y:S06]  /*5f10*/  @!P0 BRA `(.L_x_121) ;  /* 0x0000000800d48947 */ /* 0x001fec0003800000 */
.L_x_146:
[----:B------:R-:W1:Y:S01]  /*5f20*/  SYNCS.PHASECHK.TRANS64.TRYWAIT P0, [R9+URZ], R4 ;  /* 0x00000004090075a7 */ /* 0x000e62000800017f */
[----:B------:R-:W-:-:S05]  /*5f30*/  VIADD R0, R12, 0x1 ;  /* 0x000000010c007836 */ /* 0x000fca0000000000 */
[----:B------:R-:W-:-:S04]  /*5f40*/  ISETP.NE.AND P1, PT, R0, 0x12, PT ;  /* 0x000000120000780c */ /* 0x000fc80003f25270 */
[----:B0-----:R-:W-:Y:S02]  /*5f50*/  SEL R2, RZ, 0x1, P1 ;  /* 0x00000001ff027807 */ /* 0x001fe40000800000 */
[----:B------:R-:W-:Y:S02]  /*5f60*/  SEL R0, R0, RZ, P1 ;  /* 0x000000ff00007207 */ /* 0x000fe40000800000 */
[----:B------:R-:W-:-:S03]  /*5f70*/  LOP3.LUT R7, R5, R2, RZ, 0x3c, !PT ;  /* 0x0000000205077212 */ /* 0x000fc600078e3cff */
[----:B------:R-:W-:Y:S01]  /*5f80*/  IMAD R6, R0, 0x8, R3 ;  /* 0x0000000800067824 */ /* 0x000fe200078e0203 */
[----:B------:R-:W-:Y:S01]  /*5f90*/  SHF.L.U32 R5, R7, 0x1f, RZ ;  /* 0x0000001f07057819 */ /* 0x000fe200000006ff */
[----:B-1----:R-:W-:Y:S06]  /*5fa0*/  @!P0 BRA `(.L_x_122) ;  /* 0x0000000800c48947 */ /* 0x002fec0003800000 */
.L_x_147:
[----:B------:R-:W1:Y:S01]  /*5fb0*/  SYNCS.PHASECHK.TRANS64.TRYWAIT P0, [R6+URZ], R5 ;  /* 0x00000005060075a7 */ /* 0x000e62000800017f */
[----:B------:R-:W-:-:S05]  /*5fc0*/  VIADD R0, R0, 0x1 ;  /* 0x0000000100007836 */ /* 0x000fca0000000000 */
[----:B------:R-:W-:-:S04]  /*5fd0*/  ISETP.NE.AND P1, PT, R0, 0x12, PT ;  /* 0x000000120000780c */ /* 0x000fc80003f25270 */
[----:B------:R-:W-:Y:S02]  /*5fe0*/  SEL R2, RZ, 0x1, P1 ;  /* 0x00000001ff027807 */ /* 0x000fe40000800000 */
[----:B------:R-:W-:Y:S02]  /*5ff0*/  SEL R0, R0, RZ, P1 ;  /* 0x000000ff00007207 */ /* 0x000fe40000800000 */
[----:B------:R-:W-:-:S03]  /*6000*/  LOP3.LUT R7, R7, R2, RZ, 0x3c, !PT ;  /* 0x0000000207077212 */ /* 0x000fc600078e3cff */
[----:B0-----:R-:W-:Y:S01]  /*6010*/  IMAD R9, R0, 0x8, R3 ;  /* 0x0000000800097824 */ /* 0x001fe200078e0203 */
[----:B------:R-:W-:Y:S01]  /*6020*/  SHF.L.U32 R4, R7, 0x1f, RZ ;  /* 0x0000001f07047819 */ /* 0x000fe200000006ff */
[----:B-1----:R-:W-:Y:S06]  /*6030*/  @!P0 BRA `(.L_x_123) ;  /* 0x0000000800b48947 */ /* 0x002fec0003800000 */
.L_x_148:
        /* <DEDUP_REMOVED lines=9> */
.L_x_149:
        /* <DEDUP_REMOVED lines=9> */
.L_x_150:
        /* <DEDUP_REMOVED lines=9> */
.L_x_151:
        /* <DEDUP_REMOVED lines=9> */
.L_x_152:
        /* <DEDUP_REMOVED lines=9> */
.L_x_153:
        /* <DEDUP_REMOVED lines=9> */
.L_x_154:
        /* <DEDUP_REMOVED lines=9> */
.L_x_155:
        /* <DEDUP_REMOVED lines=9> */
.L_x_156:
        /* <DEDUP_REMOVED lines=9> */
.L_x_157:
        /* <DEDUP_REMOVED lines=9> */
.L_x_158:
        /* <DEDUP_REMOVED lines=9> */
.L_x_159:
        /* <DEDUP_REMOVED lines=9> */
.L_x_160:
        /* <DEDUP_REMOVED lines=9> */
.L_x_161:
[----:B------:R-:W1:Y:S01]  /*6790*/  SYNCS.PHASECHK.TRANS64.TRYWAIT P0, [R6+URZ], R5 ;  /* 0x00000005060075a7 */ /* 0x000e62000800017f */
[----:B------:R-:W-:-:S05]  /*67a0*/  VIADD R0, R0, 0x1 ;  /* 0x0000000100007836 */ /* 0x000fca0000000000 */
[----:B------:R-:W-:-:S04]  /*67b0*/  ISETP.NE.AND P1, PT, R0, 0x12, PT ;  /* 0x000000120000780c */ /* 0x000fc80003f25270 */
[----:B------:R-:W-:Y:S02]  /*67c0*/  SEL R2, RZ, 0x1, P1 ;  /* 0x00000001ff027807 */ /* 0x000fe40000800000 */
[----:B------:R-:W-:Y:S02]  /*67d0*/  SEL R0, R0, RZ, P1 ;  /* 0x000000ff00007207 */ /* 0x000fe40000800000 */
[----:B------:R-:W-:Y:S01]  /*67e0*/  LOP3.LUT R2, R7, R2, RZ, 0x3c, !PT ;  /* 0x0000000207027212 */ /* 0x000fe200078e3cff */
[----:B-1----:R-:W-:Y:S06]  /*67f0*/  @!P0 BRA `(.L_x_137) ;  /* 0x0000000400dc8947 */ /* 0x002fec0003800000 */
.L_x_162:
[----:B------:R-:W-:Y:S01]  /*6800*/  IMAD R3, R0, 0x8, R3 ;  /* 0x0000000800037824 */ /* 0x000fe200078e0203 */
[----:B------:R-:W-:-:S07]  /*6810*/  SHF.L.U32 R0, R2, 0x1f, RZ ;  /* 0x0000001f02007819 */ /* 0x000fce00000006ff */
.L_x_138:
[----:B--2---:R2:W3:Y:S02]  /*6820*/  SYNCS.PHASECHK.TRANS64.TRYWAIT P0, [R3+URZ], R0 ;  /* 0x00000000030075a7 */ /* 0x0044e4000800017f */
[----:B---3--:R-:W-:Y:S05]  /*6830*/  @!P0 NANOSLEEP.SYNCS 0x989680 ;  /* 0x009896800000895d */ /* 0x008fea0003900000 */
[----:B------:R-:W3:Y:S02]  /*6840*/  @!P0 SYNCS.PHASECHK.TRANS64 P0, [R3+URZ], R0 ;  /* 0x00000000030085a7 */ /* 0x000ee4000800007f */
[----:B---3--:R-:W-:Y:S05]  /*6850*/  @!P0 BRA `(.L_x_138) ;  /* 0xfffffffc00f08947 */ /* 0x008fea000383ffff */
.L_x_119:
[----:B------:R-:W-:Y:S05]  /*6860*/  BSYNC B0 ;  /* 0x0000000000007941 */ /* 0x000fea0003800000 */
.L_x_118:
[----:B------:R-:W-:Y:S05]  /*6870*/  EXIT ;  /* 0x000000000000794d */ /* 0x000fea0003800000 */
.L_x_22:
[----:B---3--:R3:W4:Y:S02]  /*6880*/  SYNCS.PHASECHK.TRANS64.TRYWAIT P1, [R3+URZ], R0 ;  /* 0x00000000030075a7 */ /* 0x008724000802017f */
[----:B----4-:R-:W-:Y:S05]  /*6890*/  @!P1 NANOSLEEP.SYNCS 0x989680 ;  /* 0x009896800000995d */ /* 0x010fea0003900000 */
[----:B------:R-:W4:Y:S02]  /*68a0*/  @!P1 SYNCS.PHASECHK.TRANS64 P1, [R3+URZ], R0 ;  /* 0x00000000030095a7 */ /* 0x000f24000802007f */
[----:B----4-:R-:W-:Y:S05]  /*68b0*/  @!P1 BRA `(.L_x_22) ;  /* 0xfffffffc00f09947 */ /* 0x010fea000383ffff */
[----:B------:R-:W-:Y:S05]  /*68c0*/  BRA `(.L_x_21) ;  /* 0xffffffac00947947 */ /* 0x000fea000383ffff */
.L_x_27:
[----:B-1----:R1:W2:Y:S02]  /*68d0*/  SYNCS.PHASECHK.TRANS64.TRYWAIT P1, [R5+URZ], R4 ;  /* 0x00000004050075a7 */ /* 0x0022a4000802017f */
[----:B--2---:R-:W-:Y:S05]  /*68e0*/  @!P1 NANOSLEEP.SYNCS 0x989680 ;  /* 0x009896800000995d */ /* 0x004fea0003900000 */
[----:B------:R-:W2:Y:S02]  /*68f0*/  @!P1 SYNCS.PHASECHK.TRANS64 P1, [R5+URZ], R4 ;  /* 0x00000004050095a7 */ /* 0x000ea4000802007f */
[----:B--2---:R-:W-:Y:S05]  /*6900*/  @!P1 BRA `(.L_x_27) ;  /* 0xfffffffc00f09947 */ /* 0x004fea000383ffff */
[----:B------:R-:W-:Y:S05]  /*6910*/  BRA `(.L_x_26) ;  /* 0xffffffb000447947 */ /* 0x000fea000383ffff */
.L_x_106:
[----:B------:R-:W-:Y:S01]  /*6920*/  BSSY B1, `(.L_x_139) ;  /* 0x0000006000017945 */ /* 0x000fe20003800000 */
[----:B------:R-:W-:-:S07]  /*6930*/  IMAD.MOV.U32 R15, RZ, RZ, -0x1 ;  /* 0xffffffffff0f7424 */ /* 0x000fce00078e00ff */
[----:B------:R-:W-:Y:S05]  /*6940*/  WARPSYNC.COLLECTIVE R15, `(.L_x_140) ;  /* 0x000000000f0c7348 */ /* 0x000fea0003c00000 */
[----:B------:R-:W-:Y:S02]  /*6950*/  ELECT P6, UR62, PT ;  /* 0x00000000003e782f */ /* 0x000fe400038c0000 */
[----:B------:R-:W-:Y:S01]  /*6960*/  MOV R14, UR62 ;  /* 0x0000003e000e7c02 */ /* 0x000fe20008000f00 */
[----:B------:R-:W-:Y:S10]  /*6970*/  ENDCOLLECTIVE ;  /* 0x000000000000791b */ /* 0x000ff40003800000 */
.L_x_140:
[----:B------:R-:W-:Y:S05]  /*6980*/  BSYNC B1 ;  /* 0x0000000000017941 */ /* 0x000fea0003800000 */
.L_x_139:
[----:B------:R-:W-:Y:S05]  /*6990*/  BRA `(.L_x_141) ;  /* 0xffffffe800407947 */ /* 0x000fea000383ffff */
.L_x_109:
[----:B0-----:R0:W1:Y:S02]  /*69a0*/  SYNCS.PHASECHK.TRANS64.TRYWAIT P0, [R14+URZ+0x90], R7 ;  /* 0x000090070e0075a7 */ /* 0x001064000800017f */
[----:B-1----:R-:W-:Y:S05]  /*69b0*/  @!P0 NANOSLEEP.SYNCS 0x989680 ;  /* 0x009896800000895d */ /* 0x002fea0003900000 */
[----:B------:R-:W1:Y:S02]  /*69c0*/  @!P0 SYNCS.PHASECHK.TRANS64 P0, [R14+URZ+0x90], R7 ;  /* 0x000090070e0085a7 */ /* 0x000e64000800007f */
[----:B-1----:R-:W-:Y:S05]  /*69d0*/  @!P0 BRA `(.L_x_109) ;  /* 0xfffffffc00f08947 */ /* 0x002fea000383ffff */
[----:B------:R-:W-:Y:S05]  /*69e0*/  BRA `(.L_x_142) ;  /* 0xffffffe8007c7947 */ /* 0x000fea000383ffff */
.L_x_117:
[----:B------:R-:W-:Y:S01]  /*69f0*/  BSSY B0, `(.L_x_143) ;  /* 0x0000006000007945 */ /* 0x000fe20003800000 */
[----:B------:R-:W-:-:S07]  /*6a00*/  IMAD.MOV.U32 R15, RZ, RZ, -0x1 ;  /* 0xffffffffff0f7424 */ /* 0x000fce00078e00ff */
[----:B------:R-:W-:Y:S05]  /*6a10*/  WARPSYNC.COLLECTIVE R15, `(.L_x_144) ;  /* 0x000000000f0c7348 */ /* 0x000fea0003c00000 */
[----:B------:R-:W-:Y:S02]  /*6a20*/  ELECT P6, UR62, PT ;  /* 0x00000000003e782f */ /* 0x000fe400038c0000 */
[----:B------:R-:W-:Y:S01]  /*6a30*/  MOV R14, UR62 ;  /* 0x0000003e000e7c02 */ /* 0x000fe20008000f00 */
[----:B------:R-:W-:Y:S10]  /*6a40*/  ENDCOLLECTIVE ;  /* 0x000000000000791b */ /* 0x000ff40003800000 */
.L_x_144:
[----:B------:R-:W-:Y:S05]  /*6a50*/  BSYNC B0 ;  /* 0x0000000000007941 */ /* 0x000fea0003800000 */
.L_x_143:
[----:B------:R-:W-:Y:S05]  /*6a60*/  BRA `(.L_x_145) ;  /* 0xfffffff000d87947 */ /* 0x000fea000383ffff */
.L_x_121:
[----:B0-----:R0:W1:Y:S02]  /*6a70*/  SYNCS.PHASECHK.TRANS64.TRYWAIT P0, [R7+URZ], R2 ;  /* 0x00000002070075a7 */ /* 0x001064000800017f */
[----:B-1----:R-:W-:Y:S05]  /*6a80*/  @!P0 NANOSLEEP.SYNCS 0x989680 ;  /* 0x009896800000895d */ /* 0x002fea0003900000 */
[----:B------:R-:W1:Y:S02]  /*6a90*/  @!P0 SYNCS.PHASECHK.TRANS64 P0, [R7+URZ], R2 ;  /* 0x00000002070085a7 */ /* 0x000e64000800007f */
[----:B-1----:R-:W-:Y:S05]  /*6aa0*/  @!P0 BRA `(.L_x_121) ;  /* 0xfffffffc00f08947 */ /* 0x002fea000383ffff */
[----:B------:R-:W-:Y:S05]  /*6ab0*/  BRA `(.L_x_146) ;  /* 0xfffffff400187947 */ /* 0x000fea000383ffff */
.L_x_122:
[----:B0-----:R0:W1:Y:S02]  /*6ac0*/  SYNCS.PHASECHK.TRANS64.TRYWAIT P0, [R9+URZ], R4 ;  /* 0x00000004090075a7 */ /* 0x001064000800017f */
[----:B-1----:R-:W-:Y:S05]  /*6ad0*/  @!P0 NANOSLEEP.SYNCS 0x989680 ;  /* 0x009896800000895d */ /* 0x002fea0003900000 */
[----:B------:R-:W1:Y:S02]  /*6ae0*/  @!P0 SYNCS.PHASECHK.TRANS64 P0, [R9+URZ], R4 ;  /* 0x00000004090085a7 */ /* 0x000e64000800007f */
[----:B-1----:R-:W-:Y:S05]  /*6af0*/  @!P0 BRA `(.L_x_122) ;  /* 0xfffffffc00f08947 */ /* 0x002fea000383ffff */
[----:B------:R-:W-:Y:S05]  /*6b00*/  BRA `(.L_x_147) ;  /* 0xfffffff400287947 */ /* 0x000fea000383ffff */
.L_x_123:
[----:B0-----:R0:W1:Y:S02]  /*6b10*/  SYNCS.PHASECHK.TRANS64.TRYWAIT P0, [R6+URZ], R5 ;  /* 0x00000005060075a7 */ /* 0x001064000800017f */
[----:B-1----:R-:W-:Y:S05]  /*6b20*/  @!P0 NANOSLEEP.SYNCS 0x989680 ;  /* 0x009896800000895d */ /* 0x002fea0003900000 */
[----:B------:R-:W1:Y:S02]  /*6b30*/  @!P0 SYNCS.PHASECHK.TRANS64 P0, [R6+URZ], R5 ;  /* 0x00000005060085a7 */ /* 0x000e64000800007f */
[----:B-1----:R-:W-:Y:S05]  /*6b40*/  @!P0 BRA `(.L_x_123) ;  /* 0xfffffffc00f08947 */ /* 0x002fea000383ffff */
[----:B------:R-:W-:Y:S05]  /*6b50*/  BRA `(.L_x_148) ;  /* 0xfffffff400387947 */ /* 0x000fea000383ffff */
.L_x_124:
[----:B0-----:R0:W1:Y:S02]  /*6b60*/  SYNCS.PHASECHK.TRANS64.TRYWAIT P0, [R9+URZ], R4 ;  /* 0x00000004090075a7 */ /* 0x001064000800017f */
[----:B-1----:R-:W-:Y:S05]  /*6b70*/  @!P0 NANOSLEEP.SYNCS 0x989680 ;  /* 0x009896800000895d */ /* 0x002fea0003900000 */
[----:B------:R-:W1:Y:S02]  /*6b80*/  @!P0 SYNCS.PHASECHK.TRANS64 P0, [R9+URZ], R4 ;  /* 0x00000004090085a7 */ /* 0x000e64000800007f */
[----:B-1----:R-:W-:Y:S05]  /*6b90*/  @!P0 BRA `(.L_x_124) ;  /* 0xfffffffc00f08947 */ /* 0x002fea000383ffff */
[----:B------:R-:W-:Y:S05]  /*6ba0*/  BRA `(.L_x_149) ;  /* 0xfffffff400487947 */ /* 0x000fea000383ffff */
.L_x_125:
[----:B0-----:R0:W1:Y:S02]  /*6bb0*/  SYNCS.PHASECHK.TRANS64.TRYWAIT P0, [R6+URZ], R5 ;  /* 0x00000005060075a7 */ /* 0x001064000800017f */
[----:B-1----:R-:W-:Y:S05]  /*6bc0*/  @!P0 NANOSLEEP.SYNCS 0x989680 ;  /* 0x009896800000895d */ /* 0x002fea0003900000 */
[----:B------:R-:W1:Y:S02]  /*6bd0*/  @!P0 SYNCS.PHASECHK.TRANS64 P0, [R6+URZ], R5 ;  /* 0x00000005060085a7 */ /* 0x000e64000800007f */
[----:B-1----:R-:W-:Y:S05]  /*6be0*/  @!P0 BRA `(.L_x_125) ;  /* 0xfffffffc00f08947 */ /* 0x002fea000383ffff */
[----:B------:R-:W-:Y:S05]  /*6bf0*/  BRA `(.L_x_150) ;  /* 0xfffffff400587947 */ /* 0x000fea000383ffff */
.L_x_126:
[----:B0-----:R0:W1:Y:S02]  /*6c00*/  SYNCS.PHASECHK.TRANS64.TRYWAIT P0, [R9+URZ], R4 ;  /* 0x00000004090075a7 */ /* 0x001064000800017f */
[----:B-1----:R-:W-:Y:S05]  /*6c10*/  @!P0 NANOSLEEP.SYNCS 0x989680 ;  /* 0x009896800000895d */ /* 0x002fea0003900000 */
[----:B------:R-:W1:Y:S02]  /*6c20*/  @!P0 SYNCS.PHASECHK.TRANS64 P0, [R9+URZ], R4 ;  /* 0x00000004090085a7 */ /* 0x000e64000800007f */
[----:B-1----:R-:W-:Y:S05]  /*6c30*/  @!P0 BRA `(.L_x_126) ;  /* 0xfffffffc00f08947 */ /* 0x002fea000383ffff */
[----:B------:R-:W-:Y:S05]  /*6c40*/  BRA `(.L_x_151) ;  /* 0xfffffff400687947 */ /* 0x000fea000383ffff */
.L_x_127:
[----:B0-----:R0:W1:Y:S02]  /*6c50*/  SYNCS.PHASECHK.TRANS64.TRYWAIT P0, [R6+URZ], R5 ;  /* 0x00000005060075a7 */ /* 0x001064000800017f */
[----:B-1----:R-:W-:Y:S05]  /*6c60*/  @!P0 NANOSLEEP.SYNCS 0x989680 ;  /* 0x009896800000895d */ /* 0x002fea0003900000 */
[----:B------:R-:W1:Y:S02]  /*6c70*/  @!P0 SYNCS.PHASECHK.TRANS64 P0, [R6+URZ], R5 ;  /* 0x00000005060085a7 */ /* 0x000e64000800007f */
[----:B-1----:R-:W-:Y:S05]  /*6c80*/  @!P0 BRA `(.L_x_127) ;  /* 0xfffffffc00f08947 */ /* 0x002fea000383ffff */
[----:B------:R-:W-:Y:S05]  /*6c90*/  BRA `(.L_x_152) ;  /* 0xfffffff400787947 */ /* 0x000fea000383ffff */
.L_x_128:
[----:B0-----:R0:W1:Y:S02]  /*6ca0*/  SYNCS.PHASECHK.TRANS64.TRYWAIT P0, [R9+URZ], R4 ;  /* 0x00000004090075a7 */ /* 0x001064000800017f */
[----:B-1----:R-:W-:Y:S05]  /*6cb0*/  @!P0 NANOSLEEP.SYNCS 0x989680 ;  /* 0x009896800000895d */ /* 0x002fea0003900000 */
[----:B------:R-:W1:Y:S02]  /*6cc0*/  @!P0 SYNCS.PHASECHK.TRANS64 P0, [R9+URZ], R4 ;  /* 0x00000004090085a7 */ /* 0x000e64000800007f */
[----:B-1----:R-:W-:Y:S05]  /*6cd0*/  @!P0 BRA `(.L_x_128) ;  /* 0xfffffffc00f08947 */ /* 0x002fea000383ffff */
[----:B------:R-:W-:Y:S05]  /*6ce0*/  BRA `(.L_x_153) ;  /* 0xfffffff400887947 */ /* 0x000fea000383ffff */
.L_x_129:
[----:B0-----:R0:W1:Y:S02]  /*6cf0*/  SYNCS.PHASECHK.TRANS64.TRYWAIT P0, [R6+URZ], R5 ;  /* 0x00000005060075a7 */ /* 0x001064000800017f */
[----:B-1----:R-:W-:Y:S05]  /*6d00*/  @!P0 NANOSLEEP.SYNCS 0x989680 ;  /* 0x009896800000895d */ /* 0x002fea0003900000 */
[----:B------:R-:W1:Y:S02]  /*6d10*/  @!P0 SYNCS.PHASECHK.TRANS64 P0, [R6+URZ], R5 ;  /* 0x00000005060085a7 */ /* 0x000e64000800007f */
[----:B-1----:R-:W-:Y:S05]  /*6d20*/  @!P0 BRA `(.L_x_129) ;  /* 0xfffffffc00f08947 */ /* 0x002fea000383ffff */
[----:B------:R-:W-:Y:S05]  /*6d30*/  BRA `(.L_x_154) ;  /* 0xfffffff400987947 */ /* 0x000fea000383ffff */
.L_x_130:
[----:B0-----:R0:W1:Y:S02]  /*6d40*/  SYNCS.PHASECHK.TRANS64.TRYWAIT P0, [R9+URZ], R4 ;  /* 0x00000004090075a7 */ /* 0x001064000800017f */
[----:B-1----:R-:W-:Y:S05]  /*6d50*/  @!P0 NANOSLEEP.SYNCS 0x989680 ;  /* 0x009896800000895d */ /* 0x002fea0003900000 */
[----:B------:R-:W1:Y:S02]  /*6d60*/  @!P0 SYNCS.PHASECHK.TRANS64 P0, [R9+URZ], R4 ;  /* 0x00000004090085a7 */ /* 0x000e64000800007f */
[----:B-1----:R-:W-:Y:S05]  /*6d70*/  @!P0 BRA `(.L_x_130) ;  /* 0xfffffffc00f08947 */ /* 0x002fea000383ffff */
[----:B------:R-:W-:Y:S05]  /*6d80*/  BRA `(.L_x_155) ;  /* 0xfffffff400a87947 */ /* 0x000fea000383ffff */
.L_x_131:
[----:B0-----:R0:W1:Y:S02]  /*6d90*/  SYNCS.PHASECHK.TRANS64.TRYWAIT P0, [R6+URZ], R5 ;  /* 0x00000005060075a7 */ /* 0x001064000800017f */
[----:B-1----:R-:W-:Y:S05]  /*6da0*/  @!P0 NANOSLEEP.SYNCS 0x989680 ;  /* 0x009896800000895d */ /* 0x002fea0003900000 */
[----:B------:R-:W1:Y:S02]  /*6db0*/  @!P0 SYNCS.PHASECHK.TRANS64 P0, [R6+URZ], R5 ;  /* 0x00000005060085a7 */ /* 0x000e64000800007f */
[----:B-1----:R-:W-:Y:S05]  /*6dc0*/  @!P0 BRA `(.L_x_131) ;  /* 0xfffffffc00f08947 */ /* 0x002fea000383ffff */
[----:B------:R-:W-:Y:S05]  /*6dd0*/  BRA `(.L_x_156) ;  /* 0xfffffff400b87947 */ /* 0x000fea000383ffff */
.L_x_132:
[----:B0-----:R0:W1:Y:S02]  /*6de0*/  SYNCS.PHASECHK.TRANS64.TRYWAIT P0, [R9+URZ], R4 ;  /* 0x00000004090075a7 */ /* 0x001064000800017f */
[----:B-1----:R-:W-:Y:S05]  /*6df0*/  @!P0 NANOSLEEP.SYNCS 0x989680 ;  /* 0x009896800000895d */ /* 0x002fea0003900000 */
[----:B------:R-:W1:Y:S02]  /*6e00*/  @!P0 SYNCS.PHASECHK.TRANS64 P0, [R9+URZ], R4 ;  /* 0x00000004090085a7 */ /* 0x000e64000800007f */
[----:B-1----:R-:W-:Y:S05]  /*6e10*/  @!P0 BRA `(.L_x_132) ;  /* 0xfffffffc00f08947 */ /* 0x002fea000383ffff */
[----:B------:R-:W-:Y:S05]  /*6e20*/  BRA `(.L_x_157) ;  /* 0xfffffff400c87947 */ /* 0x000fea000383ffff */
.L_x_133:
[----:B0-----:R0:W1:Y:S02]  /*6e30*/  SYNCS.PHASECHK.TRANS64.TRYWAIT P0, [R6+URZ], R5 ;  /* 0x00000005060075a7 */ /* 0x001064000800017f */
[----:B-1----:R-:W-:Y:S05]  /*6e40*/  @!P0 NANOSLEEP.SYNCS 0x989680 ;  /* 0x009896800000895d */ /* 0x002fea0003900000 */
[----:B------:R-:W1:Y:S02]  /*6e50*/  @!P0 SYNCS.PHASECHK.TRANS64 P0, [R6+URZ], R5 ;  /* 0x00000005060085a7 */ /* 0x000e64000800007f */
[----:B-1----:R-:W-:Y:S05]  /*6e60*/  @!P0 BRA `(.L_x_133) ;  /* 0xfffffffc00f08947 */ /* 0x002fea000383ffff */
[----:B------:R-:W-:Y:S05]  /*6e70*/  BRA `(.L_x_158) ;  /* 0xfffffff400d87947 */ /* 0x000fea000383ffff */
.L_x_134:
[----:B0-----:R0:W1:Y:S02]  /*6e80*/  SYNCS.PHASECHK.TRANS64.TRYWAIT P0, [R9+URZ], R4 ;  /* 0x00000004090075a7 */ /* 0x001064000800017f */
[----:B-1----:R-:W-:Y:S05]  /*6e90*/  @!P0 NANOSLEEP.SYNCS 0x989680 ;  /* 0x009896800000895d */ /* 0x002fea0003900000 */
[----:B------:R-:W1:Y:S02]  /*6ea0*/  @!P0 SYNCS.PHASECHK.TRANS64 P0, [R9+URZ], R4 ;  /* 0x00000004090085a7 */ /* 0x000e64000800007f */
[----:B-1----:R-:W-:Y:S05]  /*6eb0*/  @!P0 BRA `(.L_x_134) ;  /* 0xfffffffc00f08947 */ /* 0x002fea000383ffff */
[----:B------:R-:W-:Y:S05]  /*6ec0*/  BRA `(.L_x_159) ;  /* 0xfffffff400e87947 */ /* 0x000fea000383ffff */
.L_x_135:
[----:B0-----:R0:W1:Y:S02]  /*6ed0*/  SYNCS.PHASECHK.TRANS64.TRYWAIT P0, [R6+URZ], R5 ;  /* 0x00000005060075a7 */ /* 0x001064000800017f */
[----:B-1----:R-:W-:Y:S05]  /*6ee0*/  @!P0 NANOSLEEP.SYNCS 0x989680 ;  /* 0x009896800000895d */ /* 0x002fea0003900000 */
[----:B------:R-:W1:Y:S02]  /*6ef0*/  @!P0 SYNCS.PHASECHK.TRANS64 P0, [R6+URZ], R5 ;  /* 0x00000005060085a7 */ /* 0x000e64000800007f */
[----:B-1----:R-:W-:Y:S05]  /*6f00*/  @!P0 BRA `(.L_x_135) ;  /* 0xfffffffc00f08947 */ /* 0x002fea000383ffff */
[----:B------:R-:W-:Y:S05]  /*6f10*/  BRA `(.L_x_160) ;  /* 0xfffffff400f87947 */ /* 0x000fea000383ffff */
.L_x_136:
[----:B0-----:R0:W1:Y:S02]  /*6f20*/  SYNCS.PHASECHK.TRANS64.TRYWAIT P0, [R9+URZ], R4 ;  /* 0x00000004090075a7 */ /* 0x001064000800017f */
[----:B-1----:R-:W-:Y:S05]  /*6f30*/  @!P0 NANOSLEEP.SYNCS 0x989680 ;  /* 0x009896800000895d */ /* 0x002fea0003900000 */
[----:B------:R-:W1:Y:S02]  /*6f40*/  @!P0 SYNCS.PHASECHK.TRANS64 P0, [R9+URZ], R4 ;  /* 0x00000004090085a7 */ /* 0x000e64000800007f */
[----:B-1----:R-:W-:Y:S05]  /*6f50*/  @!P0 BRA `(.L_x_136) ;  /* 0xfffffffc00f08947 */ /* 0x002fea000383ffff */
[----:B------:R-:W-:Y:S05]  /*6f60*/  BRA `(.L_x_161) ;  /* 0xfffffff800087947 */ /* 0x000fea000383ffff */
.L_x_137:
[----:B-1----:R1:W2:Y:S02]  /*6f70*/  SYNCS.PHASECHK.TRANS64.TRYWAIT P0, [R6+URZ], R5 ;  /* 0x00000005060075a7 */ /* 0x0022a4000800017f */
[----:B--2---:R-:W-:Y:S05]  /*6f80*/  @!P0 NANOSLEEP.SYNCS 0x989680 ;  /* 0x009896800000895d */ /* 0x004fea0003900000 */
[----:B------:R-:W2:Y:S02]  /*6f90*/  @!P0 SYNCS.PHASECHK.TRANS64 P0, [R6+URZ], R5 ;  /* 0x00000005060085a7 */ /* 0x000ea4000800007f */
[----:B--2---:R-:W-:Y:S05]  /*6fa0*/  @!P0 BRA `(.L_x_137) ;  /* 0xfffffffc00f08947 */ /* 0x004fea000383ffff */
[----:B------:R-:W-:Y:S05]  /*6fb0*/  BRA `(.L_x_162) ;  /* 0xfffffff800107947 */ /* 0x000fea000383ffff */
.L_x_163:
[----:B------:R-:W-:-:S00]  /*6fc0*/  BRA `(.L_x_163) ;  /* 0xfffffffc00fc7947 */ /* 0x000fc0000383ffff */
[----:B------:R-:W-:-:S00]  /*6fd0*/  NOP ;  /* 0x0000000000007918 */ /* 0x000fc00000000000 */
        /* <DEDUP_REMOVED lines=10> */
.L_x_164:


//--------------------- .nv.global.init           --------------------------
	.section	.nv.global.init,"aw",@progbits
.nv.global.init:
	.type		$str$22,@object
	.size		$str$22,($str$23 - $str$22)
$str$22:
        /*0000*/ 	.byte	0x6b, 0x5f, 0x74, 0x69, 0x6c, 0x65, 0x5f, 0x63, 0x6f, 0x75, 0x6e, 0x74, 0x20, 0x3e, 0x3d, 0x20
        /*0010*/ 	.byte	0x31, 0x00
	.type		$str$23,@object
	.size		$str$23,(__unnamed_1 - $str$23)
$str$23:
        /*0012*/ 	.byte	0x2f, 0x74, 0x6d, 0x70, 0x2f, 0x63, 0x75, 0x74, 0x6c, 0x61, 0x73, 0x73, 0x5f, 0x73, 0x77, 0x65
        /*0022*/ 	.byte	0x65, 0x70, 0x5f, 0x73, 0x72, 0x63, 0x2f, 0x69, 0x6e, 0x63, 0x6c, 0x75, 0x64, 0x65, 0x2f, 0x63
        /*0032*/ 	.byte	0x75, 0x74, 0x6c, 0x61, 0x73, 0x73, 0x2f, 0x67, 0x65, 0x6d, 0x6d, 0x2f, 0x63, 0x6f, 0x6c, 0x6c
        /*0042*/ 	.byte	0x65, 0x63, 0x74, 0x69, 0x76, 0x65, 0x2f, 0x73, 0x6d, 0x39, 0x30, 0x5f, 0x6d, 0x6d, 0x61, 0x5f
        /*0052*/ 	.byte	0x74, 0x6d, 0x61, 0x5f, 0x67, 0x6d, 0x6d, 0x61, 0x5f, 0x73, 0x73, 0x5f, 0x77, 0x61, 0x72, 0x70
        /*0062*/ 	.byte	0x73, 0x70, 0x65, 0x63, 0x69, 0x61, 0x6c, 0x69, 0x7a, 0x65, 0x64, 0x2e, 0x68, 0x70, 0x70, 0x00
	.type		__unnamed_1,@object
	.size		__unnamed_1,(.L_0 - __unnamed_1)
__unnamed_1:
        /*0072*/ 	.byte	0x76, 0x6f, 0x69, 0x64, 0x20, 0x63, 0x75, 0x74, 0x6c, 0x61, 0x73, 0x73, 0x3a, 0x3a, 0x67, 0x65
        /* <DEDUP_REMOVED lines=181> */
        /*0bd2*/ 	.byte	0x6e, 0x74, 0x69, 0x74, 0x79, 0x5d, 0x00
.L_0:


//--------------------- .nv.shared._ZN7cutlass13device_kernelINS_4gemm6kernel13GemmUniversalIN4cute5tupleIJiiiiEEENS1_10collective13CollectiveMmaINS1_34MainloopSm90TmaGmmaWarpSpecializedILi18ENS5_IJNS4_1CILi4EEENSA_ILi2EEENSA_ILi1EEEEEENS1_35KernelTmaWarpSpecializedCooperativeEEENS5_IJNSA_ILi128EEENSA_ILi64EEENSA_ILi32EEEEEENS_10bfloat16_tENS5_IJlSD_lEEESL_SM_NS4_8TiledMMAINS4_8MMA_AtomIJNS4_4SM904GMMA27MMA_64x64x16_F32BF16BF16_SSILNSQ_5MajorE0ELSS_0ELNSQ_7ScaleInE1ELST_1EEEEEENS4_6LayoutINS5_IJSC_SD_SD_EEENS5_IJSD_NSA_ILi0EEESY_EEEEENS5_IJNS4_10UnderscoreES11_S11_EEEEENS4_23SM90_TMA_LOAD_MULTICASTENS4_14ComposedLayoutINS4_7SwizzleILi2ELi4ELi3EEENS4_18smem_ptr_flag_bitsILi16EEENSW_INS5_IJNSA_ILi8EEESJ_EEENS5_IJSJ_SD_EEEEEEEvNS4_8identityES14_S1E_vS1F_EENS_8epilogue10collective6detail29Sm90TmaWarpSpecializedAdapterINS1I_15DefaultEpilogueISL_SM_SM_NS1H_6thread17LinearCombinationISL_Li1EffLNS1M_9ScaleType4KindE0ELNS_15FloatRoundStyleE2ESL_EENS1_15EpilogueDefaultEEEEEvvEEEEvNT_6ParamsE --------------------------
	.section	.nv.shared._ZN7cutlass13device_kernelINS_4gemm6kernel13GemmUniversalIN4cute5tupleIJiiiiEEENS1_10collective13CollectiveMmaINS1_34MainloopSm90TmaGmmaWarpSpecializedILi18ENS5_IJNS4_1CILi4EEENSA_ILi2EEENSA_ILi1EEEEEENS1_35KernelTmaWarpSpecializedCooperativeEEENS5_IJNSA_ILi128EEENSA_ILi64EEENSA_ILi32EEEEEENS_10bfloat16_tENS5_IJlSD_lEEESL_SM_NS4_8TiledMMAINS4_8MMA_AtomIJNS4_4SM904GMMA27MMA_64x64x16_F32BF16BF16_SSILNSQ_5MajorE0ELSS_0ELNSQ_7ScaleInE1ELST_1EEEEEENS4_6LayoutINS5_IJSC_SD_SD_EEENS5_IJSD_NSA_ILi0EEESY_EEEEENS5_IJNS4_10UnderscoreES11_S11_EEEEENS4_23SM90_TMA_LOAD_MULTICASTENS4_14ComposedLayoutINS4_7SwizzleILi2ELi4ELi3EEENS4_18smem_ptr_flag_bitsILi16EEENSW_INS5_IJNSA_ILi8EEESJ_EEENS5_IJSJ_SD_EEEEEEEvNS4_8identityES14_S1E_vS1F_EENS_8epilogue10collective6detail29Sm90TmaWarpSpecializedAdapterINS1I_15DefaultEpilogueISL_SM_SM_NS1H_6thread17LinearCombinationISL_Li1EffLNS1M_9ScaleType4KindE0ELNS_15FloatRoundStyleE2ESL_EENS1_15EpilogueDefaultEEEEEvvEEEEvNT_6ParamsE,"aw",@nobits
	.sectionflags	@""
	.align	16
	.zero		1024


//--------------------- .nv.shared.reserved.0     --------------------------
	.section	.nv.shared.reserved.0,"aw",@nobits
	.weak		__nv_reservedSMEM_offset_0_alias
	.size		__nv_reservedSMEM_offset_0_alias, 0, 0
	.other		__nv_reservedSMEM_offset_0_alias,@"STO_CUDA_RESERVED_SHARED STV_DEFAULT"
__nv_reservedSMEM_offset_0_alias:
	.zero		0


//--------------------- .nv.global                --------------------------
	.section	.nv.global,"aw",@nobits
.nv.global:
	.type		_ZN40_INTERNAL_0035c3dd_4_k_cu_0e21a154_195194cute1_E,@object
	.size		_ZN40_INTERNAL_0035c3dd_4_k_cu_0e21a154_195194cute1_E,(_ZN40_INTERNAL_0035c3dd_4_k_cu_0e21a154_195194cuda3std3__45__cpo6cbeginE - _ZN40_INTERNAL_0035c3dd_4_k_cu_0e21a154_195194cute1_E)
_ZN40_INTERNAL_0035c3dd_4_k_cu_0e21a154_195194cute1_E:
	.zero		1
	.type		_ZN40_INTERNAL_0035c3dd_4_k_cu_0e21a154_195194cuda3std3__45__cpo6cbeginE,@object
	.size		_ZN40_INTERNAL_0035c3dd_4_k_cu_0e21a154_195194cuda3std3__45__cpo6cbeginE,(_ZN40_INTERNAL_0035c3dd_4_k_cu_0e21a154_195194cuda3std3__48in_placeE - _ZN40_INTERNAL_0035c3dd_4_k_cu_0e21a154_195194cuda3std3__45__cpo6cbeginE)
_ZN40_INTERNAL_0035c3dd_4_k_cu_0e21a154_195194cuda3std3__45__cpo6cbeginE:
	.zero		1
	.type		_ZN40_INTERNAL_0035c3dd_4_k_cu_0e21a154_195194cuda3std3__48in_placeE,@object
	.size		_ZN40_INTERNAL_0035c3dd_4_k_cu_0e21a154_195194cuda3std3__48in_placeE,(_ZN40_INTERNAL_0035c3dd_4_k_cu_0e21a154_195194cuda3std6ranges3__45__cpo9iter_moveE - _ZN40_INTERNAL_0035c3dd_4_k_cu_0e21a154_195194cuda3std3__48in_placeE)
_ZN40_INTERNAL_0035c3dd_4_k_cu_0e21a154_195194cuda3std3__48in_placeE:
	.zero		1
	.type		_ZN40_INTERNAL_0035c3dd_4_k_cu_0e21a154_195194cuda3std6ranges3__45__cpo9iter_moveE,@object
	.size		_ZN40_INTERNAL_0035c3dd_4_k_cu_0e21a154_195194cuda3std6ranges3__45__cpo9iter_moveE,(_ZN40_INTERNAL_0035c3dd_4_k_cu_0e21a154_195194cuda3std3__45__cpo5beginE - _ZN40_INTERNAL_0035c3dd_4_k_cu_0e21a154_195194cuda3std6ranges3__45__cpo9iter_moveE)
_ZN40_INTERNAL_0035c3dd_4_k_cu_0e21a154_195194cuda3std6ranges3__45__cpo9iter_moveE:
	.zero		1
	.type		_ZN40_INTERNAL_0035c3dd_4_k_cu_0e21a154_195194cuda3std3__45__cpo5beginE,@object
	.size		_ZN40_INTERNAL_0035c3dd_4_k_cu_0e21a154_195194cuda3std3__45__cpo5beginE,(_ZN40_INTERNAL_0035c3dd_4_k_cu_0e21a154_195194cuda3std3__442_GLOBAL__N__0035c3dd_4_k_cu_0e21a154_195196ignoreE - _ZN40_INTERNAL_0035c3dd_4_k_cu_0e21a154_195194cuda3std3__45__cpo5beginE)
_ZN40_INTERNAL_0035c3dd_4_k_cu_0e21a154_195194cuda3std3__45__cpo5beginE:
	.zero		1
	.type		_ZN40_INTERNAL_0035c3dd_4_k_cu_0e21a154_195194cuda3std3__442_GLOBAL__N__0035c3dd_4_k_cu_0e21a154_195196ignoreE,@object
	.size		_ZN40_INTERNAL_0035c3dd_4_k_cu_0e21a154_195194cuda3std3__442_GLOBAL__N__0035c3dd_4_k_cu_0e21a154_195196ignoreE,(_ZN40_INTERNAL_0035c3dd_4_k_cu_0e21a154_195194cute7productE - _ZN40_INTERNAL_0035c3dd_4_k_cu_0e21a154_195194cuda3std3__442_GLOBAL__N__0035c3dd_4_k_cu_0e21a154_195196ignoreE)
_ZN40_INTERNAL_0035c3dd_4_k_cu_0e21a154_195194cuda3std3__442_GLOBAL__N__0035c3dd_4_k_cu_0e21a154_195196ignoreE:
	.zero		1
	.type		_ZN40_INTERNAL_0035c3dd_4_k_cu_0e21a154_195194cute7productE,@object
	.size		_ZN40_INTERNAL_0035c3dd_4_k_cu_0e21a154_195194cute7productE,(_ZN40_INTERNAL_0035c3dd_4_k_cu_0e21a154_195194cuda3std3__45__cpo3endE - _ZN40_INTERNAL_0035c3dd_4_k_cu_0e21a154_195194cute7productE)
_ZN40_INTERNAL_0035c3dd_4_k_cu_0e21a154_195194cute7productE:
	.zero		1
	.type		_ZN40_INTERNAL_0035c3dd_4_k_cu_0e21a154_195194cuda3std3__45__cpo3endE,@object
	.size		_ZN40_INTERNAL_0035c3dd_4_k_cu_0e21a154_195194cuda3std3__45__cpo3endE,(_ZN40_INTERNAL_0035c3dd_4_k_cu_0e21a154_195194cuda3std3__419piecewise_constructE - _ZN40_INTERNAL_0035c3dd_4_k_cu_0e21a154_195194cuda3std3__45__cpo3endE)
_ZN40_INTERNAL_0035c3dd_4_k_cu_0e21a154_195194cuda3std3__45__cpo3endE:
	.zero		1
	.type		_ZN40_INTERNAL_0035c3dd_4_k_cu_0e21a154_195194cuda3std3__419piecewise_constructE,@object
	.size		_ZN40_INTERNAL_0035c3dd_4_k_cu_0e21a154_195194cuda3std3__419piecewise_constructE,(_ZN40_INTERNAL_0035c3dd_4_k_cu_0e21a154_195194cuda3std3__45__cpo4cendE - _ZN40_INTERNAL_0035c3dd_4_k_cu_0e21a154_195194cuda3std3__419piecewise_constructE)
_ZN40_INTERNAL_0035c3dd_4_k_cu_0e21a154_195194cuda3std3__419piecewise_constructE:
	.zero		1
	.type		_ZN40_INTERNAL_0035c3dd_4_k_cu_0e21a154_195194cuda3std3__45__cpo4cendE,@object
	.size		_ZN40_INTERNAL_0035c3dd_4_k_cu_0e21a154_195194cuda3std3__45__cpo4cendE,(_ZN40_INTERNAL_0035c3dd_4_k_cu_0e21a154_195194cuda3std6ranges3__45__cpo4swapE - _ZN40_INTERNAL_0035c3dd_4_k_cu_0e21a154_195194cuda3std3__45__cpo4cendE)
_ZN40_INTERNAL_0035c3dd_4_k_cu_0e21a154_195194cuda3std3__45__cpo4cendE:
	.zero		1
	.type		_ZN40_INTERNAL_0035c3dd_4_k_cu_0e21a154_195194cuda3std6ranges3__45__cpo4swapE,@object
	.size		_ZN40_INTERNAL_0035c3dd_4_k_cu_0e21a154_195194cuda3std6ranges3__45__cpo4swapE,(.L_8 - _ZN40_INTERNAL_0035c3dd_4_k_cu_0e21a154_195194cuda3std6ranges3__45__cpo4swapE)
_ZN40_INTERNAL_0035c3dd_4_k_cu_0e21a154_195194cuda3std6ranges3__45__cpo4swapE:
	.zero		1
.L_8:


//--------------------- .nv.constant0._ZN7cutlass13device_kernelINS_4gemm6kernel13GemmUniversalIN4cute5tupleIJiiiiEEENS1_10collective13CollectiveMmaINS1_34MainloopSm90TmaGmmaWarpSpecializedILi18ENS5_IJNS4_1CILi4EEENSA_ILi2EEENSA_ILi1EEEEEENS1_35KernelTmaWarpSpecializedCooperativeEEENS5_IJNSA_ILi128EEENSA_ILi64EEENSA_ILi32EEEEEENS_10bfloat16_tENS5_IJlSD_lEEESL_SM_NS4_8TiledMMAINS4_8MMA_AtomIJNS4_4SM904GMMA27MMA_64x64x16_F32BF16BF16_SSILNSQ_5MajorE0ELSS_0ELNSQ_7ScaleInE1ELST_1EEEEEENS4_6LayoutINS5_IJSC_SD_SD_EEENS5_IJSD_NSA_ILi0EEESY_EEEEENS5_IJNS4_10UnderscoreES11_S11_EEEEENS4_23SM90_TMA_LOAD_MULTICASTENS4_14ComposedLayoutINS4_7SwizzleILi2ELi4ELi3EEENS4_18smem_ptr_flag_bitsILi16EEENSW_INS5_IJNSA_ILi8EEESJ_EEENS5_IJSJ_SD_EEEEEEEvNS4_8identityES14_S1E_vS1F_EENS_8epilogue10collective6detail29Sm90TmaWarpSpecializedAdapterINS1I_15DefaultEpilogueISL_SM_SM_NS1H_6thread17LinearCombinationISL_Li1EffLNS1M_9ScaleType4KindE0ELNS_15FloatRoundStyleE2ESL_EENS1_15EpilogueDefaultEEEEEvvEEEEvNT_6ParamsE --------------------------
	.section	.nv.constant0._ZN7cutlass13device_kernelINS_4gemm6kernel13GemmUniversalIN4cute5tupleIJiiiiEEENS1_10collective13CollectiveMmaINS1_34MainloopSm90TmaGmmaWarpSpecializedILi18ENS5_IJNS4_1CILi4EEENSA_ILi2EEENSA_ILi1EEEEEENS1_35KernelTmaWarpSpecializedCooperativeEEENS5_IJNSA_ILi128EEENSA_ILi64EEENSA_ILi32EEEEEENS_10bfloat16_tENS5_IJlSD_lEEESL_SM_NS4_8TiledMMAINS4_8MMA_AtomIJNS4_4SM904GMMA27MMA_64x64x16_F32BF16BF16_SSILNSQ_5MajorE0ELSS_0ELNSQ_7ScaleInE1ELST_1EEEEEENS4_6LayoutINS5_IJSC_SD_SD_EEENS5_IJSD_NSA_ILi0EEESY_EEEEENS5_IJNS4_10UnderscoreES11_S11_EEEEENS4_23SM90_TMA_LOAD_MULTICASTENS4_14ComposedLayoutINS4_7SwizzleILi2ELi4ELi3EEENS4_18smem_ptr_flag_bitsILi16EEENSW_INS5_IJNSA_ILi8EEESJ_EEENS5_IJSJ_SD_EEEEEEEvNS4_8identityES14_S1E_vS1F_EENS_8epilogue10collective6detail29Sm90TmaWarpSpecializedAdapterINS1I_15DefaultEpilogueISL_SM_SM_NS1H_6thread17LinearCombinationISL_Li1EffLNS1M_9ScaleType4KindE0ELNS_15FloatRoundStyleE2ESL_EENS1_15EpilogueDefaultEEEEEvvEEEEvNT_6ParamsE,"a",@progbits
	.sectionflags	@""
	.align	4
.nv.constant0._ZN7cutlass13device_kernelINS_4gemm6kernel13GemmUniversalIN4cute5tupleIJiiiiEEENS1_10collective13CollectiveMmaINS1_34MainloopSm90TmaGmmaWarpSpecializedILi18ENS5_IJNS4_1CILi4EEENSA_ILi2EEENSA_ILi1EEEEEENS1_35KernelTmaWarpSpecializedCooperativeEEENS5_IJNSA_ILi128EEENSA_ILi64EEENSA_ILi32EEEEEENS_10bfloat16_tENS5_IJlSD_lEEESL_SM_NS4_8TiledMMAINS4_8MMA_AtomIJNS4_4SM904GMMA27MMA_64x64x16_F32BF16BF16_SSILNSQ_5MajorE0ELSS_0ELNSQ_7ScaleInE1ELST_1EEEEEENS4_6LayoutINS5_IJSC_SD_SD_EEENS5_IJSD_NSA_ILi0EEESY_EEEEENS5_IJNS4_10UnderscoreES11_S11_EEEEENS4_23SM90_TMA_LOAD_MULTICASTENS4_14ComposedLayoutINS4_7SwizzleILi2ELi4ELi3EEENS4_18smem_ptr_flag_bitsILi16EEENSW_INS5_IJNSA_ILi8EEESJ_EEENS5_IJSJ_SD_EEEEEEEvNS4_8identityES14_S1E_vS1F_EENS_8epilogue10collective6detail29Sm90TmaWarpSpecializedAdapterINS1I_15DefaultEpilogueISL_SM_SM_NS1H_6thread17LinearCombinationISL_Li1EffLNS1M_9ScaleType4KindE0ELNS_15FloatRoundStyleE2ESL_EENS1_15EpilogueDefaultEEEEEvvEEEEvNT_6ParamsE:
	.zero		1664


//--------------------- SYMBOLS --------------------------

	.type		.nv.reservedSmem.offset0,@object
	.size		.nv.reservedSmem.offset0,0x4
	.type		__assertfail,@function
